//
// Generated by NVIDIA NVVM Compiler
//
// Compiler Build ID: CL-36424714
// Cuda compilation tools, release 13.0, V13.0.88
// Based on NVVM 20.0.0
//

.version 9.0
.target sm_100
.address_size 64

	// .globl	_Z21softmaxDepthAdvergingPfS_S_S_iiii
// _ZZ21softmaxDepthAdvergingPfS_S_S_iiiiE7ds_tile has been demoted
// _ZZ21softmaxDepthAdvergingPfS_S_S_iiiiE10depth_tile has been demoted
// _ZZ14NaiveAdvergingPfS_S_S_iiiifE7ds_tile has been demoted
// _ZZ14NaiveAdvergingPfS_S_S_iiiifE10depth_tile has been demoted

.visible .entry _Z21softmaxDepthAdvergingPfS_S_S_iiii(
	.param .u64 .ptr .align 1 _Z21softmaxDepthAdvergingPfS_S_S_iiii_param_0,
	.param .u64 .ptr .align 1 _Z21softmaxDepthAdvergingPfS_S_S_iiii_param_1,
	.param .u64 .ptr .align 1 _Z21softmaxDepthAdvergingPfS_S_S_iiii_param_2,
	.param .u64 .ptr .align 1 _Z21softmaxDepthAdvergingPfS_S_S_iiii_param_3,
	.param .u32 _Z21softmaxDepthAdvergingPfS_S_S_iiii_param_4,
	.param .u32 _Z21softmaxDepthAdvergingPfS_S_S_iiii_param_5,
	.param .u32 _Z21softmaxDepthAdvergingPfS_S_S_iiii_param_6,
	.param .u32 _Z21softmaxDepthAdvergingPfS_S_S_iiii_param_7
)
{
	.reg .pred 	%p<123>;
	.reg .b32 	%r<233>;
	.reg .b32 	%f<350>;
	.reg .b64 	%rd<48>;
	// demoted variable
	.shared .align 4 .b8 _ZZ21softmaxDepthAdvergingPfS_S_S_iiiiE7ds_tile[12288];
	// demoted variable
	.shared .align 4 .b8 _ZZ21softmaxDepthAdvergingPfS_S_S_iiiiE10depth_tile[4096];
	ld.param.u64 	%rd5, [_Z21softmaxDepthAdvergingPfS_S_S_iiii_param_0];
	ld.param.u64 	%rd6, [_Z21softmaxDepthAdvergingPfS_S_S_iiii_param_1];
	ld.param.u64 	%rd7, [_Z21softmaxDepthAdvergingPfS_S_S_iiii_param_2];
	ld.param.u64 	%rd8, [_Z21softmaxDepthAdvergingPfS_S_S_iiii_param_3];
	ld.param.u32 	%r58, [_Z21softmaxDepthAdvergingPfS_S_S_iiii_param_4];
	ld.param.u32 	%r59, [_Z21softmaxDepthAdvergingPfS_S_S_iiii_param_5];
	ld.param.u32 	%r60, [_Z21softmaxDepthAdvergingPfS_S_S_iiii_param_6];
	ld.param.u32 	%r61, [_Z21softmaxDepthAdvergingPfS_S_S_iiii_param_7];
	neg.s32 	%r1, %r61;
	cvta.to.global.u64 	%rd1, %rd6;
	cvta.to.global.u64 	%rd2, %rd8;
	shl.b32 	%r2, %r61, 1;
	sub.s32 	%r3, 32, %r2;
	mov.u32 	%r62, %ctaid.x;
	mov.u32 	%r4, %tid.x;
	sub.s32 	%r5, %r4, %r61;
	mad.lo.s32 	%r63, %r3, %r62, %r5;
	mov.u32 	%r64, %ctaid.y;
	mov.u32 	%r6, %tid.y;
	sub.s32 	%r65, %r6, %r61;
	mad.lo.s32 	%r66, %r3, %r64, %r65;
	mad.lo.s32 	%r7, %r66, %r58, %r63;
	mul.lo.s32 	%r8, %r7, %r60;
	setp.le.s32 	%p10, %r66, %r59;
	or.b32  	%r67, %r63, %r66;
	setp.gt.s32 	%p11, %r67, -1;
	setp.le.s32 	%p12, %r63, %r58;
	and.pred  	%p13, %p10, %p12;
	and.pred  	%p1, %p13, %p11;
	shl.b32 	%r68, %r6, 7;
	mov.u32 	%r69, _ZZ21softmaxDepthAdvergingPfS_S_S_iiiiE10depth_tile;
	add.s32 	%r70, %r69, %r68;
	shl.b32 	%r71, %r4, 2;
	add.s32 	%r9, %r70, %r71;
	not.pred 	%p14, %p1;
	@%p14 bra 	$L__BB0_2;
	cvta.to.global.u64 	%rd9, %rd7;
	cvta.to.global.u64 	%rd10, %rd5;
	mul.wide.s32 	%rd11, %r7, 4;
	add.s64 	%rd12, %rd9, %rd11;
	ld.global.f32 	%f36, [%rd12];
	st.shared.f32 	[%r9], %f36;
	mul.wide.s32 	%rd13, %r8, 4;
	add.s64 	%rd14, %rd10, %rd13;
	ld.global.f32 	%f37, [%rd14];
	mov.u32 	%r77, _ZZ21softmaxDepthAdvergingPfS_S_S_iiiiE7ds_tile;
	mad.lo.s32 	%r78, %r6, 384, %r77;
	mad.lo.s32 	%r79, %r4, 12, %r78;
	st.shared.f32 	[%r79], %f37;
	ld.global.f32 	%f38, [%rd14+4];
	st.shared.f32 	[%r79+4], %f38;
	ld.global.f32 	%f39, [%rd14+8];
	st.shared.f32 	[%r79+8], %f39;
	bra.uni 	$L__BB0_3;
$L__BB0_2:
	mov.b32 	%r72, 0;
	st.shared.u32 	[%r9], %r72;
	mov.u32 	%r73, _ZZ21softmaxDepthAdvergingPfS_S_S_iiiiE7ds_tile;
	mad.lo.s32 	%r74, %r6, 384, %r73;
	mad.lo.s32 	%r75, %r4, 12, %r74;
	mov.b32 	%r76, 1065353216;
	st.shared.u32 	[%r75], %r76;
	st.shared.u32 	[%r75+4], %r72;
	st.shared.u32 	[%r75+8], %r72;
$L__BB0_3:
	bar.sync 	0;
	@%p14 bra 	$L__BB0_74;
	add.s32 	%r81, %r3, %r61;
	min.s32 	%r83, %r4, %r6;
	setp.lt.s32 	%p16, %r83, %r61;
	max.s32 	%r84, %r4, %r6;
	setp.gt.s32 	%p17, %r84, %r81;
	or.pred  	%p18, %p17, %p16;
	@%p18 bra 	$L__BB0_74;
	setp.lt.s32 	%p19, %r61, %r1;
	mov.f32 	%f337, 0f00000000;
	@%p19 bra 	$L__BB0_32;
	setp.gt.s32 	%p20, %r5, -1;
	setp.le.s32 	%p21, %r5, %r58;
	and.pred  	%p2, %p20, %p21;
	sub.s32 	%r10, 1, %r61;
	add.s32 	%r85, %r10, %r4;
	setp.gt.s32 	%p22, %r85, -1;
	setp.le.s32 	%p23, %r85, %r58;
	and.pred  	%p3, %p22, %p23;
	add.s32 	%r86, %r5, 2;
	setp.gt.s32 	%p24, %r86, -1;
	setp.le.s32 	%p25, %r86, %r58;
	and.pred  	%p4, %p24, %p25;
	mov.f32 	%f337, 0f00000000;
	mov.u32 	%r221, %r1;
$L__BB0_7:
	add.s32 	%r12, %r221, %r6;
	setp.gt.s32 	%p26, %r12, -1;
	setp.le.s32 	%p27, %r12, %r59;
	and.pred  	%p5, %p26, %p27;
	add.s32 	%r87, %r221, %r61;
	mad.lo.s32 	%r13, %r87, %r2, %r87;
	shl.b32 	%r88, %r221, 7;
	add.s32 	%r14, %r70, %r88;
	and.pred  	%p28, %p5, %p2;
	not.pred 	%p29, %p28;
	@%p29 bra 	$L__BB0_10;
	or.b32  	%r92, %r5, %r12;
	and.b32  	%r93, %r92, 2147483616;
	setp.ne.s32 	%p30, %r93, 0;
	@%p30 bra 	$L__BB0_10;
	mul.wide.s32 	%rd15, %r13, 4;
	add.s64 	%rd16, %rd2, %rd15;
	ld.global.f32 	%f42, [%rd16];
	shl.b32 	%r94, %r5, 2;
	add.s32 	%r95, %r14, %r94;
	ld.shared.f32 	%f43, [%r95];
	ld.shared.f32 	%f44, [%r9];
	sub.f32 	%f45, %f43, %f44;
	abs.f32 	%f46, %f45;
	mov.f32 	%f47, 0fC1200000;
	sub.f32 	%f48, %f47, %f46;
	fma.rn.f32 	%f49, %f48, 0f3BBB989D, 0f3F000000;
	cvt.sat.f32.f32 	%f50, %f49;
	mov.f32 	%f51, 0f4B400001;
	mov.f32 	%f52, 0f437C0000;
	fma.rm.f32 	%f53, %f50, %f52, %f51;
	add.f32 	%f54, %f53, 0fCB40007F;
	neg.f32 	%f55, %f54;
	fma.rn.f32 	%f56, %f48, 0f3FB8AA3B, %f55;
	fma.rn.f32 	%f57, %f48, 0f32A57060, %f56;
	mov.b32 	%r96, %f53;
	shl.b32 	%r97, %r96, 23;
	mov.b32 	%f58, %r97;
	ex2.approx.ftz.f32 	%f59, %f57;
	mul.f32 	%f60, %f59, %f58;
	fma.rn.f32 	%f337, %f42, %f60, %f337;
$L__BB0_10:
	add.s32 	%r98, %r2, 1;
	and.b32  	%r99, %r98, 3;
	setp.eq.s32 	%p31, %r99, 1;
	mov.u32 	%r222, %r10;
	@%p31 bra 	$L__BB0_17;
	and.pred  	%p32, %p5, %p3;
	not.pred 	%p33, %p32;
	@%p33 bra 	$L__BB0_14;
	or.b32  	%r101, %r85, %r12;
	and.b32  	%r102, %r101, 2147483616;
	setp.ne.s32 	%p34, %r102, 0;
	@%p34 bra 	$L__BB0_14;
	mul.wide.s32 	%rd17, %r13, 4;
	add.s64 	%rd18, %rd2, %rd17;
	ld.global.f32 	%f61, [%rd18+4];
	shl.b32 	%r103, %r5, 2;
	add.s32 	%r104, %r14, %r103;
	ld.shared.f32 	%f62, [%r104+4];
	ld.shared.f32 	%f63, [%r9];
	sub.f32 	%f64, %f62, %f63;
	abs.f32 	%f65, %f64;
	mov.f32 	%f66, 0fC1200000;
	sub.f32 	%f67, %f66, %f65;
	fma.rn.f32 	%f68, %f67, 0f3BBB989D, 0f3F000000;
	cvt.sat.f32.f32 	%f69, %f68;
	mov.f32 	%f70, 0f4B400001;
	mov.f32 	%f71, 0f437C0000;
	fma.rm.f32 	%f72, %f69, %f71, %f70;
	add.f32 	%f73, %f72, 0fCB40007F;
	neg.f32 	%f74, %f73;
	fma.rn.f32 	%f75, %f67, 0f3FB8AA3B, %f74;
	fma.rn.f32 	%f76, %f67, 0f32A57060, %f75;
	mov.b32 	%r105, %f72;
	shl.b32 	%r106, %r105, 23;
	mov.b32 	%f77, %r106;
	ex2.approx.ftz.f32 	%f78, %f76;
	mul.f32 	%f79, %f78, %f77;
	fma.rn.f32 	%f337, %f61, %f79, %f337;
$L__BB0_14:
	sub.s32 	%r222, 3, %r61;
	and.pred  	%p35, %p5, %p4;
	not.pred 	%p36, %p35;
	@%p36 bra 	$L__BB0_17;
	or.b32  	%r108, %r86, %r12;
	and.b32  	%r109, %r108, 2147483616;
	setp.ne.s32 	%p37, %r109, 0;
	@%p37 bra 	$L__BB0_17;
	mul.wide.s32 	%rd19, %r13, 4;
	add.s64 	%rd20, %rd2, %rd19;
	ld.global.f32 	%f80, [%rd20+8];
	shl.b32 	%r110, %r5, 2;
	add.s32 	%r111, %r14, %r110;
	ld.shared.f32 	%f81, [%r111+8];
	ld.shared.f32 	%f82, [%r9];
	sub.f32 	%f83, %f81, %f82;
	abs.f32 	%f84, %f83;
	mov.f32 	%f85, 0fC1200000;
	sub.f32 	%f86, %f85, %f84;
	fma.rn.f32 	%f87, %f86, 0f3BBB989D, 0f3F000000;
	cvt.sat.f32.f32 	%f88, %f87;
	mov.f32 	%f89, 0f4B400001;
	mov.f32 	%f90, 0f437C0000;
	fma.rm.f32 	%f91, %f88, %f90, %f89;
	add.f32 	%f92, %f91, 0fCB40007F;
	neg.f32 	%f93, %f92;
	fma.rn.f32 	%f94, %f86, 0f3FB8AA3B, %f93;
	fma.rn.f32 	%f95, %f86, 0f32A57060, %f94;
	mov.b32 	%r112, %f91;
	shl.b32 	%r113, %r112, 23;
	mov.b32 	%f96, %r113;
	ex2.approx.ftz.f32 	%f97, %f95;
	mul.f32 	%f98, %f97, %f96;
	fma.rn.f32 	%f337, %f80, %f98, %f337;
$L__BB0_17:
	setp.lt.u32 	%p38, %r2, 3;
	@%p38 bra 	$L__BB0_31;
$L__BB0_18:
	mov.u32 	%r31, %r222;
	add.s32 	%r32, %r31, %r4;
	setp.gt.s32 	%p39, %r32, -1;
	setp.le.s32 	%p40, %r32, %r58;
	and.pred  	%p41, %p39, %p40;
	and.pred  	%p43, %p5, %p41;
	not.pred 	%p44, %p43;
	@%p44 bra 	$L__BB0_21;
	or.b32  	%r114, %r32, %r12;
	and.b32  	%r115, %r114, 2147483616;
	setp.ne.s32 	%p45, %r115, 0;
	@%p45 bra 	$L__BB0_21;
	add.s32 	%r118, %r13, %r61;
	add.s32 	%r119, %r118, %r31;
	mul.wide.s32 	%rd21, %r119, 4;
	add.s64 	%rd22, %rd2, %rd21;
	ld.global.f32 	%f99, [%rd22];
	shl.b32 	%r120, %r32, 2;
	add.s32 	%r121, %r14, %r120;
	ld.shared.f32 	%f100, [%r121];
	ld.shared.f32 	%f101, [%r9];
	sub.f32 	%f102, %f100, %f101;
	abs.f32 	%f103, %f102;
	mov.f32 	%f104, 0fC1200000;
	sub.f32 	%f105, %f104, %f103;
	fma.rn.f32 	%f106, %f105, 0f3BBB989D, 0f3F000000;
	cvt.sat.f32.f32 	%f107, %f106;
	mov.f32 	%f108, 0f4B400001;
	mov.f32 	%f109, 0f437C0000;
	fma.rm.f32 	%f110, %f107, %f109, %f108;
	add.f32 	%f111, %f110, 0fCB40007F;
	neg.f32 	%f112, %f111;
	fma.rn.f32 	%f113, %f105, 0f3FB8AA3B, %f112;
	fma.rn.f32 	%f114, %f105, 0f32A57060, %f113;
	mov.b32 	%r122, %f110;
	shl.b32 	%r123, %r122, 23;
	mov.b32 	%f115, %r123;
	ex2.approx.ftz.f32 	%f116, %f114;
	mul.f32 	%f117, %f116, %f115;
	fma.rn.f32 	%f337, %f99, %f117, %f337;
$L__BB0_21:
	add.s32 	%r33, %r32, 1;
	setp.gt.s32 	%p46, %r33, -1;
	setp.le.s32 	%p47, %r33, %r58;
	and.pred  	%p48, %p46, %p47;
	and.pred  	%p49, %p5, %p48;
	not.pred 	%p50, %p49;
	@%p50 bra 	$L__BB0_24;
	or.b32  	%r124, %r33, %r12;
	and.b32  	%r125, %r124, 2147483616;
	setp.ne.s32 	%p51, %r125, 0;
	@%p51 bra 	$L__BB0_24;
	add.s32 	%r128, %r13, %r61;
	add.s32 	%r129, %r128, %r31;
	mul.wide.s32 	%rd23, %r129, 4;
	add.s64 	%rd24, %rd2, %rd23;
	ld.global.f32 	%f118, [%rd24+4];
	shl.b32 	%r130, %r32, 2;
	add.s32 	%r131, %r14, %r130;
	ld.shared.f32 	%f119, [%r131+4];
	ld.shared.f32 	%f120, [%r9];
	sub.f32 	%f121, %f119, %f120;
	abs.f32 	%f122, %f121;
	mov.f32 	%f123, 0fC1200000;
	sub.f32 	%f124, %f123, %f122;
	fma.rn.f32 	%f125, %f124, 0f3BBB989D, 0f3F000000;
	cvt.sat.f32.f32 	%f126, %f125;
	mov.f32 	%f127, 0f4B400001;
	mov.f32 	%f128, 0f437C0000;
	fma.rm.f32 	%f129, %f126, %f128, %f127;
	add.f32 	%f130, %f129, 0fCB40007F;
	neg.f32 	%f131, %f130;
	fma.rn.f32 	%f132, %f124, 0f3FB8AA3B, %f131;
	fma.rn.f32 	%f133, %f124, 0f32A57060, %f132;
	mov.b32 	%r132, %f129;
	shl.b32 	%r133, %r132, 23;
	mov.b32 	%f134, %r133;
	ex2.approx.ftz.f32 	%f135, %f133;
	mul.f32 	%f136, %f135, %f134;
	fma.rn.f32 	%f337, %f118, %f136, %f337;
$L__BB0_24:
	add.s32 	%r34, %r32, 2;
	setp.gt.s32 	%p52, %r34, -1;
	setp.le.s32 	%p53, %r34, %r58;
	and.pred  	%p54, %p52, %p53;
	and.pred  	%p55, %p5, %p54;
	not.pred 	%p56, %p55;
	@%p56 bra 	$L__BB0_27;
	or.b32  	%r134, %r34, %r12;
	and.b32  	%r135, %r134, 2147483616;
	setp.ne.s32 	%p57, %r135, 0;
	@%p57 bra 	$L__BB0_27;
	add.s32 	%r138, %r13, %r61;
	add.s32 	%r139, %r138, %r31;
	mul.wide.s32 	%rd25, %r139, 4;
	add.s64 	%rd26, %rd2, %rd25;
	ld.global.f32 	%f137, [%rd26+8];
	shl.b32 	%r140, %r32, 2;
	add.s32 	%r141, %r14, %r140;
	ld.shared.f32 	%f138, [%r141+8];
	ld.shared.f32 	%f139, [%r9];
	sub.f32 	%f140, %f138, %f139;
	abs.f32 	%f141, %f140;
	mov.f32 	%f142, 0fC1200000;
	sub.f32 	%f143, %f142, %f141;
	fma.rn.f32 	%f144, %f143, 0f3BBB989D, 0f3F000000;
	cvt.sat.f32.f32 	%f145, %f144;
	mov.f32 	%f146, 0f4B400001;
	mov.f32 	%f147, 0f437C0000;
	fma.rm.f32 	%f148, %f145, %f147, %f146;
	add.f32 	%f149, %f148, 0fCB40007F;
	neg.f32 	%f150, %f149;
	fma.rn.f32 	%f151, %f143, 0f3FB8AA3B, %f150;
	fma.rn.f32 	%f152, %f143, 0f32A57060, %f151;
	mov.b32 	%r142, %f148;
	shl.b32 	%r143, %r142, 23;
	mov.b32 	%f153, %r143;
	ex2.approx.ftz.f32 	%f154, %f152;
	mul.f32 	%f155, %f154, %f153;
	fma.rn.f32 	%f337, %f137, %f155, %f337;
$L__BB0_27:
	add.s32 	%r35, %r32, 3;
	setp.gt.s32 	%p58, %r35, -1;
	setp.le.s32 	%p59, %r35, %r58;
	and.pred  	%p60, %p58, %p59;
	and.pred  	%p61, %p5, %p60;
	not.pred 	%p62, %p61;
	@%p62 bra 	$L__BB0_30;
	or.b32  	%r144, %r35, %r12;
	and.b32  	%r145, %r144, 2147483616;
	setp.ne.s32 	%p63, %r145, 0;
	@%p63 bra 	$L__BB0_30;
	add.s32 	%r148, %r13, %r61;
	add.s32 	%r149, %r148, %r31;
	mul.wide.s32 	%rd27, %r149, 4;
	add.s64 	%rd28, %rd2, %rd27;
	ld.global.f32 	%f156, [%rd28+12];
	shl.b32 	%r151, %r32, 2;
	add.s32 	%r152, %r14, %r151;
	ld.shared.f32 	%f157, [%r152+12];
	ld.shared.f32 	%f158, [%r9];
	sub.f32 	%f159, %f157, %f158;
	abs.f32 	%f160, %f159;
	mov.f32 	%f161, 0fC1200000;
	sub.f32 	%f162, %f161, %f160;
	fma.rn.f32 	%f163, %f162, 0f3BBB989D, 0f3F000000;
	cvt.sat.f32.f32 	%f164, %f163;
	mov.f32 	%f165, 0f4B400001;
	mov.f32 	%f166, 0f437C0000;
	fma.rm.f32 	%f167, %f164, %f166, %f165;
	add.f32 	%f168, %f167, 0fCB40007F;
	neg.f32 	%f169, %f168;
	fma.rn.f32 	%f170, %f162, 0f3FB8AA3B, %f169;
	fma.rn.f32 	%f171, %f162, 0f32A57060, %f170;
	mov.b32 	%r153, %f167;
	shl.b32 	%r154, %r153, 23;
	mov.b32 	%f172, %r154;
	ex2.approx.ftz.f32 	%f173, %f171;
	mul.f32 	%f174, %f173, %f172;
	fma.rn.f32 	%f337, %f156, %f174, %f337;
$L__BB0_30:
	add.s32 	%r222, %r31, 4;
	add.s32 	%r155, %r31, 3;
	setp.ne.s32 	%p64, %r155, %r61;
	@%p64 bra 	$L__BB0_18;
$L__BB0_31:
	add.s32 	%r37, %r221, 1;
	setp.eq.s32 	%p65, %r221, %r61;
	mov.u32 	%r221, %r37;
	@%p65 bra 	$L__BB0_32;
	bra.uni 	$L__BB0_7;
$L__BB0_32:
	setp.lt.s32 	%p66, %r60, 1;
	@%p66 bra 	$L__BB0_74;
	setp.lt.s32 	%p67, %r61, %r1;
	@%p67 bra 	$L__BB0_63;
	setp.gt.s32 	%p68, %r5, -1;
	setp.le.s32 	%p69, %r5, %r58;
	and.pred  	%p6, %p68, %p69;
	sub.s32 	%r17, 1, %r61;
	add.s32 	%r157, %r17, %r4;
	setp.gt.s32 	%p70, %r157, -1;
	setp.le.s32 	%p71, %r157, %r58;
	and.pred  	%p7, %p70, %p71;
	add.s32 	%r158, %r5, 2;
	setp.gt.s32 	%p72, %r158, -1;
	setp.le.s32 	%p73, %r158, %r58;
	and.pred  	%p8, %p72, %p73;
	mov.b32 	%r229, 0;
$L__BB0_35:
	neg.s32 	%r230, %r61;
	mov.f32 	%f346, 0f00000000;
$L__BB0_36:
	add.s32 	%r41, %r230, %r6;
	setp.gt.s32 	%p74, %r41, -1;
	setp.le.s32 	%p75, %r41, %r59;
	and.pred  	%p9, %p74, %p75;
	add.s32 	%r159, %r230, %r61;
	shl.b32 	%r160, %r230, 7;
	shl.b32 	%r161, %r6, 7;
	mov.u32 	%r162, _ZZ21softmaxDepthAdvergingPfS_S_S_iiiiE10depth_tile;
	add.s32 	%r163, %r162, %r161;
	add.s32 	%r42, %r163, %r160;
	mad.lo.s32 	%r43, %r159, %r2, %r159;
	shl.b32 	%r164, %r229, 2;
	mov.u32 	%r165, _ZZ21softmaxDepthAdvergingPfS_S_S_iiiiE7ds_tile;
	add.s32 	%r166, %r165, %r164;
	mad.lo.s32 	%r44, %r41, 384, %r166;
	and.pred  	%p76, %p9, %p6;
	not.pred 	%p77, %p76;
	@%p77 bra 	$L__BB0_39;
	or.b32  	%r167, %r5, %r41;
	and.b32  	%r168, %r167, 2147483616;
	setp.ne.s32 	%p78, %r168, 0;
	@%p78 bra 	$L__BB0_39;
	shl.b32 	%r169, %r5, 2;
	add.s32 	%r170, %r42, %r169;
	ld.shared.f32 	%f176, [%r170];
	ld.shared.f32 	%f177, [%r9];
	sub.f32 	%f178, %f176, %f177;
	abs.f32 	%f179, %f178;
	mov.f32 	%f180, 0fC1200000;
	sub.f32 	%f181, %f180, %f179;
	fma.rn.f32 	%f182, %f181, 0f3BBB989D, 0f3F000000;
	cvt.sat.f32.f32 	%f183, %f182;
	mov.f32 	%f184, 0f4B400001;
	mov.f32 	%f185, 0f437C0000;
	fma.rm.f32 	%f186, %f183, %f185, %f184;
	add.f32 	%f187, %f186, 0fCB40007F;
	neg.f32 	%f188, %f187;
	fma.rn.f32 	%f189, %f181, 0f3FB8AA3B, %f188;
	fma.rn.f32 	%f190, %f181, 0f32A57060, %f189;
	mov.b32 	%r171, %f186;
	shl.b32 	%r172, %r171, 23;
	mov.b32 	%f191, %r172;
	ex2.approx.ftz.f32 	%f192, %f190;
	mul.f32 	%f193, %f192, %f191;
	div.rn.f32 	%f194, %f193, %f337;
	mul.wide.s32 	%rd29, %r43, 4;
	add.s64 	%rd30, %rd2, %rd29;
	ld.global.f32 	%f195, [%rd30];
	mul.f32 	%f196, %f195, %f194;
	mad.lo.s32 	%r173, %r5, 12, %r44;
	ld.shared.f32 	%f197, [%r173];
	fma.rn.f32 	%f346, %f197, %f196, %f346;
$L__BB0_39:
	add.s32 	%r174, %r2, 1;
	and.b32  	%r175, %r174, 3;
	setp.eq.s32 	%p79, %r175, 1;
	mov.u32 	%r232, %r17;
	@%p79 bra 	$L__BB0_46;
	and.pred  	%p80, %p9, %p7;
	not.pred 	%p81, %p80;
	@%p81 bra 	$L__BB0_43;
	add.s32 	%r176, %r17, %r4;
	or.b32  	%r177, %r176, %r41;
	and.b32  	%r178, %r177, 2147483616;
	setp.ne.s32 	%p82, %r178, 0;
	@%p82 bra 	$L__BB0_43;
	shl.b32 	%r179, %r5, 2;
	add.s32 	%r180, %r42, %r179;
	ld.shared.f32 	%f198, [%r180+4];
	ld.shared.f32 	%f199, [%r9];
	sub.f32 	%f200, %f198, %f199;
	abs.f32 	%f201, %f200;
	mov.f32 	%f202, 0fC1200000;
	sub.f32 	%f203, %f202, %f201;
	fma.rn.f32 	%f204, %f203, 0f3BBB989D, 0f3F000000;
	cvt.sat.f32.f32 	%f205, %f204;
	mov.f32 	%f206, 0f4B400001;
	mov.f32 	%f207, 0f437C0000;
	fma.rm.f32 	%f208, %f205, %f207, %f206;
	add.f32 	%f209, %f208, 0fCB40007F;
	neg.f32 	%f210, %f209;
	fma.rn.f32 	%f211, %f203, 0f3FB8AA3B, %f210;
	fma.rn.f32 	%f212, %f203, 0f32A57060, %f211;
	mov.b32 	%r181, %f208;
	shl.b32 	%r182, %r181, 23;
	mov.b32 	%f213, %r182;
	ex2.approx.ftz.f32 	%f214, %f212;
	mul.f32 	%f215, %f214, %f213;
	div.rn.f32 	%f216, %f215, %f337;
	mul.wide.s32 	%rd31, %r43, 4;
	add.s64 	%rd32, %rd2, %rd31;
	ld.global.f32 	%f217, [%rd32+4];
	mul.f32 	%f218, %f217, %f216;
	mad.lo.s32 	%r183, %r5, 12, %r44;
	ld.shared.f32 	%f219, [%r183+12];
	fma.rn.f32 	%f346, %f219, %f218, %f346;
$L__BB0_43:
	sub.s32 	%r232, 3, %r61;
	and.pred  	%p83, %p9, %p8;
	not.pred 	%p84, %p83;
	@%p84 bra 	$L__BB0_46;
	add.s32 	%r184, %r5, 2;
	or.b32  	%r185, %r184, %r41;
	and.b32  	%r186, %r185, 2147483616;
	setp.ne.s32 	%p85, %r186, 0;
	@%p85 bra 	$L__BB0_46;
	shl.b32 	%r187, %r5, 2;
	add.s32 	%r188, %r42, %r187;
	ld.shared.f32 	%f220, [%r188+8];
	ld.shared.f32 	%f221, [%r9];
	sub.f32 	%f222, %f220, %f221;
	abs.f32 	%f223, %f222;
	mov.f32 	%f224, 0fC1200000;
	sub.f32 	%f225, %f224, %f223;
	fma.rn.f32 	%f226, %f225, 0f3BBB989D, 0f3F000000;
	cvt.sat.f32.f32 	%f227, %f226;
	mov.f32 	%f228, 0f4B400001;
	mov.f32 	%f229, 0f437C0000;
	fma.rm.f32 	%f230, %f227, %f229, %f228;
	add.f32 	%f231, %f230, 0fCB40007F;
	neg.f32 	%f232, %f231;
	fma.rn.f32 	%f233, %f225, 0f3FB8AA3B, %f232;
	fma.rn.f32 	%f234, %f225, 0f32A57060, %f233;
	mov.b32 	%r189, %f230;
	shl.b32 	%r190, %r189, 23;
	mov.b32 	%f235, %r190;
	ex2.approx.ftz.f32 	%f236, %f234;
	mul.f32 	%f237, %f236, %f235;
	div.rn.f32 	%f238, %f237, %f337;
	mul.wide.s32 	%rd33, %r43, 4;
	add.s64 	%rd34, %rd2, %rd33;
	ld.global.f32 	%f239, [%rd34+8];
	mul.f32 	%f240, %f239, %f238;
	mad.lo.s32 	%r191, %r5, 12, %r44;
	ld.shared.f32 	%f241, [%r191+24];
	fma.rn.f32 	%f346, %f241, %f240, %f346;
$L__BB0_46:
	setp.lt.u32 	%p86, %r2, 3;
	@%p86 bra 	$L__BB0_61;
	add.s32 	%r47, %r43, %r61;
$L__BB0_48:
	mov.u32 	%r48, %r232;
	add.s32 	%r49, %r48, %r4;
	setp.gt.s32 	%p87, %r49, -1;
	setp.le.s32 	%p88, %r49, %r58;
	and.pred  	%p89, %p87, %p88;
	and.pred  	%p91, %p9, %p89;
	shl.b32 	%r192, %r49, 2;
	add.s32 	%r50, %r42, %r192;
	add.s32 	%r193, %r47, %r48;
	mul.wide.s32 	%rd35, %r193, 4;
	add.s64 	%rd4, %rd2, %rd35;
	mad.lo.s32 	%r51, %r49, 12, %r44;
	not.pred 	%p92, %p91;
	@%p92 bra 	$L__BB0_51;
	or.b32  	%r194, %r49, %r41;
	and.b32  	%r195, %r194, 2147483616;
	setp.ne.s32 	%p93, %r195, 0;
	@%p93 bra 	$L__BB0_51;
	ld.shared.f32 	%f242, [%r50];
	ld.shared.f32 	%f243, [%r9];
	sub.f32 	%f244, %f242, %f243;
	abs.f32 	%f245, %f244;
	mov.f32 	%f246, 0fC1200000;
	sub.f32 	%f247, %f246, %f245;
	fma.rn.f32 	%f248, %f247, 0f3BBB989D, 0f3F000000;
	cvt.sat.f32.f32 	%f249, %f248;
	mov.f32 	%f250, 0f4B400001;
	mov.f32 	%f251, 0f437C0000;
	fma.rm.f32 	%f252, %f249, %f251, %f250;
	add.f32 	%f253, %f252, 0fCB40007F;
	neg.f32 	%f254, %f253;
	fma.rn.f32 	%f255, %f247, 0f3FB8AA3B, %f254;
	fma.rn.f32 	%f256, %f247, 0f32A57060, %f255;
	mov.b32 	%r196, %f252;
	shl.b32 	%r197, %r196, 23;
	mov.b32 	%f257, %r197;
	ex2.approx.ftz.f32 	%f258, %f256;
	mul.f32 	%f259, %f258, %f257;
	div.rn.f32 	%f260, %f259, %f337;
	ld.global.f32 	%f261, [%rd4];
	mul.f32 	%f262, %f261, %f260;
	ld.shared.f32 	%f263, [%r51];
	fma.rn.f32 	%f346, %f263, %f262, %f346;
$L__BB0_51:
	add.s32 	%r52, %r49, 1;
	setp.gt.s32 	%p94, %r52, -1;
	setp.le.s32 	%p95, %r52, %r58;
	and.pred  	%p96, %p94, %p95;
	and.pred  	%p97, %p9, %p96;
	not.pred 	%p98, %p97;
	@%p98 bra 	$L__BB0_54;
	or.b32  	%r198, %r52, %r41;
	and.b32  	%r199, %r198, 2147483616;
	setp.ne.s32 	%p99, %r199, 0;
	@%p99 bra 	$L__BB0_54;
	ld.shared.f32 	%f264, [%r50+4];
	ld.shared.f32 	%f265, [%r9];
	sub.f32 	%f266, %f264, %f265;
	abs.f32 	%f267, %f266;
	mov.f32 	%f268, 0fC1200000;
	sub.f32 	%f269, %f268, %f267;
	fma.rn.f32 	%f270, %f269, 0f3BBB989D, 0f3F000000;
	cvt.sat.f32.f32 	%f271, %f270;
	mov.f32 	%f272, 0f4B400001;
	mov.f32 	%f273, 0f437C0000;
	fma.rm.f32 	%f274, %f271, %f273, %f272;
	add.f32 	%f275, %f274, 0fCB40007F;
	neg.f32 	%f276, %f275;
	fma.rn.f32 	%f277, %f269, 0f3FB8AA3B, %f276;
	fma.rn.f32 	%f278, %f269, 0f32A57060, %f277;
	mov.b32 	%r200, %f274;
	shl.b32 	%r201, %r200, 23;
	mov.b32 	%f279, %r201;
	ex2.approx.ftz.f32 	%f280, %f278;
	mul.f32 	%f281, %f280, %f279;
	div.rn.f32 	%f282, %f281, %f337;
	ld.global.f32 	%f283, [%rd4+4];
	mul.f32 	%f284, %f283, %f282;
	ld.shared.f32 	%f285, [%r51+12];
	fma.rn.f32 	%f346, %f285, %f284, %f346;
$L__BB0_54:
	add.s32 	%r53, %r49, 2;
	setp.gt.s32 	%p100, %r53, -1;
	setp.le.s32 	%p101, %r53, %r58;
	and.pred  	%p102, %p100, %p101;
	and.pred  	%p103, %p9, %p102;
	not.pred 	%p104, %p103;
	@%p104 bra 	$L__BB0_57;
	or.b32  	%r202, %r53, %r41;
	and.b32  	%r203, %r202, 2147483616;
	setp.ne.s32 	%p105, %r203, 0;
	@%p105 bra 	$L__BB0_57;
	ld.shared.f32 	%f286, [%r50+8];
	ld.shared.f32 	%f287, [%r9];
	sub.f32 	%f288, %f286, %f287;
	abs.f32 	%f289, %f288;
	mov.f32 	%f290, 0fC1200000;
	sub.f32 	%f291, %f290, %f289;
	fma.rn.f32 	%f292, %f291, 0f3BBB989D, 0f3F000000;
	cvt.sat.f32.f32 	%f293, %f292;
	mov.f32 	%f294, 0f4B400001;
	mov.f32 	%f295, 0f437C0000;
	fma.rm.f32 	%f296, %f293, %f295, %f294;
	add.f32 	%f297, %f296, 0fCB40007F;
	neg.f32 	%f298, %f297;
	fma.rn.f32 	%f299, %f291, 0f3FB8AA3B, %f298;
	fma.rn.f32 	%f300, %f291, 0f32A57060, %f299;
	mov.b32 	%r204, %f296;
	shl.b32 	%r205, %r204, 23;
	mov.b32 	%f301, %r205;
	ex2.approx.ftz.f32 	%f302, %f300;
	mul.f32 	%f303, %f302, %f301;
	div.rn.f32 	%f304, %f303, %f337;
	ld.global.f32 	%f305, [%rd4+8];
	mul.f32 	%f306, %f305, %f304;
	ld.shared.f32 	%f307, [%r51+24];
	fma.rn.f32 	%f346, %f307, %f306, %f346;
$L__BB0_57:
	add.s32 	%r54, %r49, 3;
	setp.gt.s32 	%p106, %r54, -1;
	setp.le.s32 	%p107, %r54, %r58;
	and.pred  	%p108, %p106, %p107;
	and.pred  	%p109, %p9, %p108;
	not.pred 	%p110, %p109;
	@%p110 bra 	$L__BB0_60;
	or.b32  	%r206, %r54, %r41;
	and.b32  	%r207, %r206, 2147483616;
	setp.ne.s32 	%p111, %r207, 0;
	@%p111 bra 	$L__BB0_60;
	ld.shared.f32 	%f308, [%r50+12];
	ld.shared.f32 	%f309, [%r9];
	sub.f32 	%f310, %f308, %f309;
	abs.f32 	%f311, %f310;
	mov.f32 	%f312, 0fC1200000;
	sub.f32 	%f313, %f312, %f311;
	fma.rn.f32 	%f314, %f313, 0f3BBB989D, 0f3F000000;
	cvt.sat.f32.f32 	%f315, %f314;
	mov.f32 	%f316, 0f4B400001;
	mov.f32 	%f317, 0f437C0000;
	fma.rm.f32 	%f318, %f315, %f317, %f316;
	add.f32 	%f319, %f318, 0fCB40007F;
	neg.f32 	%f320, %f319;
	fma.rn.f32 	%f321, %f313, 0f3FB8AA3B, %f320;
	fma.rn.f32 	%f322, %f313, 0f32A57060, %f321;
	mov.b32 	%r208, %f318;
	shl.b32 	%r209, %r208, 23;
	mov.b32 	%f323, %r209;
	ex2.approx.ftz.f32 	%f324, %f322;
	mul.f32 	%f325, %f324, %f323;
	div.rn.f32 	%f326, %f325, %f337;
	ld.global.f32 	%f327, [%rd4+12];
	mul.f32 	%f328, %f327, %f326;
	ld.shared.f32 	%f329, [%r51+36];
	fma.rn.f32 	%f346, %f329, %f328, %f346;
$L__BB0_60:
	add.s32 	%r232, %r48, 4;
	add.s32 	%r210, %r48, 3;
	setp.ne.s32 	%p112, %r210, %r61;
	@%p112 bra 	$L__BB0_48;
$L__BB0_61:
	add.s32 	%r56, %r230, 1;
	setp.ne.s32 	%p113, %r230, %r61;
	mov.u32 	%r230, %r56;
	@%p113 bra 	$L__BB0_36;
	ld.param.u64 	%rd47, [_Z21softmaxDepthAdvergingPfS_S_S_iiii_param_1];
	add.s32 	%r211, %r229, %r8;
	cvta.to.global.u64 	%rd36, %rd47;
	mul.wide.s32 	%rd37, %r211, 4;
	add.s64 	%rd38, %rd36, %rd37;
	st.global.f32 	[%rd38], %f346;
	add.s32 	%r229, %r229, 1;
	setp.ne.s32 	%p114, %r229, %r60;
	@%p114 bra 	$L__BB0_35;
	bra.uni 	$L__BB0_74;
$L__BB0_63:
	and.b32  	%r18, %r60, 7;
	setp.lt.u32 	%p115, %r60, 8;
	mov.b32 	%r226, 0;
	@%p115 bra 	$L__BB0_66;
	and.b32  	%r226, %r60, 2147483640;
	neg.s32 	%r224, %r226;
	add.s64 	%rd3, %rd1, 16;
	mov.u32 	%r223, %r8;
$L__BB0_65:
	.pragma "nounroll";
	mul.wide.s32 	%rd39, %r223, 4;
	add.s64 	%rd40, %rd3, %rd39;
	mov.b32 	%r213, 0;
	st.global.u32 	[%rd40+-16], %r213;
	st.global.u32 	[%rd40+-12], %r213;
	st.global.u32 	[%rd40+-8], %r213;
	st.global.u32 	[%rd40+-4], %r213;
	st.global.u32 	[%rd40], %r213;
	st.global.u32 	[%rd40+4], %r213;
	st.global.u32 	[%rd40+8], %r213;
	st.global.u32 	[%rd40+12], %r213;
	add.s32 	%r224, %r224, 8;
	add.s32 	%r223, %r223, 8;
	setp.ne.s32 	%p116, %r224, 0;
	@%p116 bra 	$L__BB0_65;
$L__BB0_66:
	setp.eq.s32 	%p117, %r18, 0;
	@%p117 bra 	$L__BB0_74;
	and.b32  	%r26, %r60, 3;
	setp.lt.u32 	%p118, %r18, 4;
	@%p118 bra 	$L__BB0_69;
	add.s32 	%r214, %r226, %r8;
	mul.wide.s32 	%rd41, %r214, 4;
	add.s64 	%rd42, %rd1, %rd41;
	mov.b32 	%r215, 0;
	st.global.u32 	[%rd42], %r215;
	st.global.u32 	[%rd42+4], %r215;
	st.global.u32 	[%rd42+8], %r215;
	st.global.u32 	[%rd42+12], %r215;
	add.s32 	%r226, %r226, 4;
$L__BB0_69:
	setp.eq.s32 	%p119, %r26, 0;
	@%p119 bra 	$L__BB0_74;
	setp.eq.s32 	%p120, %r26, 1;
	@%p120 bra 	$L__BB0_72;
	add.s32 	%r216, %r226, %r8;
	mul.wide.s32 	%rd43, %r216, 4;
	add.s64 	%rd44, %rd1, %rd43;
	mov.b32 	%r217, 0;
	st.global.u32 	[%rd44], %r217;
	st.global.u32 	[%rd44+4], %r217;
	add.s32 	%r226, %r226, 2;
$L__BB0_72:
	and.b32  	%r218, %r60, 1;
	setp.eq.b32 	%p121, %r218, 1;
	not.pred 	%p122, %p121;
	@%p122 bra 	$L__BB0_74;
	add.s32 	%r219, %r226, %r8;
	mul.wide.s32 	%rd45, %r219, 4;
	add.s64 	%rd46, %rd1, %rd45;
	mov.b32 	%r220, 0;
	st.global.u32 	[%rd46], %r220;
$L__BB0_74:
	ret;

}
	// .globl	_Z14NaiveAdvergingPfS_S_S_iiiif
.visible .entry _Z14NaiveAdvergingPfS_S_S_iiiif(
	.param .u64 .ptr .align 1 _Z14NaiveAdvergingPfS_S_S_iiiif_param_0,
	.param .u64 .ptr .align 1 _Z14NaiveAdvergingPfS_S_S_iiiif_param_1,
	.param .u64 .ptr .align 1 _Z14NaiveAdvergingPfS_S_S_iiiif_param_2,
	.param .u64 .ptr .align 1 _Z14NaiveAdvergingPfS_S_S_iiiif_param_3,
	.param .u32 _Z14NaiveAdvergingPfS_S_S_iiiif_param_4,
	.param .u32 _Z14NaiveAdvergingPfS_S_S_iiiif_param_5,
	.param .u32 _Z14NaiveAdvergingPfS_S_S_iiiif_param_6,
	.param .u32 _Z14NaiveAdvergingPfS_S_S_iiiif_param_7,
	.param .f32 _Z14NaiveAdvergingPfS_S_S_iiiif_param_8
)
{
	.reg .pred 	%p<137>;
	.reg .b32 	%r<162>;
	.reg .b32 	%f<170>;
	.reg .b64 	%rd<32>;
	// demoted variable
	.shared .align 4 .b8 _ZZ14NaiveAdvergingPfS_S_S_iiiifE7ds_tile[12288];
	// demoted variable
	.shared .align 4 .b8 _ZZ14NaiveAdvergingPfS_S_S_iiiifE10depth_tile[4096];
	ld.param.u64 	%rd8, [_Z14NaiveAdvergingPfS_S_S_iiiif_param_0];
	ld.param.u64 	%rd10, [_Z14NaiveAdvergingPfS_S_S_iiiif_param_1];
	ld.param.u64 	%rd9, [_Z14NaiveAdvergingPfS_S_S_iiiif_param_2];
	ld.param.u64 	%rd11, [_Z14NaiveAdvergingPfS_S_S_iiiif_param_3];
	ld.param.u32 	%r69, [_Z14NaiveAdvergingPfS_S_S_iiiif_param_4];
	ld.param.u32 	%r70, [_Z14NaiveAdvergingPfS_S_S_iiiif_param_5];
	ld.param.u32 	%r71, [_Z14NaiveAdvergingPfS_S_S_iiiif_param_6];
	ld.param.u32 	%r72, [_Z14NaiveAdvergingPfS_S_S_iiiif_param_7];
	ld.param.f32 	%f36, [_Z14NaiveAdvergingPfS_S_S_iiiif_param_8];
	neg.s32 	%r1, %r72;
	cvta.to.global.u64 	%rd1, %rd10;
	cvta.to.global.u64 	%rd2, %rd11;
	shl.b32 	%r2, %r72, 1;
	or.b32  	%r3, %r2, 1;
	sub.s32 	%r4, 32, %r2;
	mov.u32 	%r73, %ctaid.x;
	mov.u32 	%r5, %tid.x;
	sub.s32 	%r6, %r5, %r72;
	mad.lo.s32 	%r74, %r4, %r73, %r6;
	mov.u32 	%r75, %ctaid.y;
	mov.u32 	%r7, %tid.y;
	sub.s32 	%r76, %r7, %r72;
	mad.lo.s32 	%r77, %r4, %r75, %r76;
	mad.lo.s32 	%r8, %r77, %r69, %r74;
	mul.lo.s32 	%r9, %r8, %r71;
	setp.lt.s32 	%p10, %r77, %r70;
	or.b32  	%r78, %r74, %r77;
	setp.gt.s32 	%p11, %r78, -1;
	setp.lt.s32 	%p12, %r74, %r69;
	and.pred  	%p13, %p10, %p12;
	and.pred  	%p1, %p13, %p11;
	shl.b32 	%r79, %r7, 7;
	mov.u32 	%r80, _ZZ14NaiveAdvergingPfS_S_S_iiiifE10depth_tile;
	add.s32 	%r10, %r80, %r79;
	shl.b32 	%r81, %r5, 2;
	add.s32 	%r11, %r10, %r81;
	not.pred 	%p14, %p1;
	@%p14 bra 	$L__BB1_2;
	cvta.to.global.u64 	%rd12, %rd9;
	cvta.to.global.u64 	%rd13, %rd8;
	mul.wide.s32 	%rd14, %r8, 4;
	add.s64 	%rd15, %rd12, %rd14;
	ld.global.f32 	%f37, [%rd15];
	st.shared.f32 	[%r11], %f37;
	mul.wide.s32 	%rd16, %r9, 4;
	add.s64 	%rd17, %rd13, %rd16;
	ld.global.f32 	%f38, [%rd17];
	mov.u32 	%r87, _ZZ14NaiveAdvergingPfS_S_S_iiiifE7ds_tile;
	mad.lo.s32 	%r88, %r7, 384, %r87;
	mad.lo.s32 	%r89, %r5, 12, %r88;
	st.shared.f32 	[%r89], %f38;
	ld.global.f32 	%f39, [%rd17+4];
	st.shared.f32 	[%r89+4], %f39;
	ld.global.f32 	%f40, [%rd17+8];
	st.shared.f32 	[%r89+8], %f40;
	bra.uni 	$L__BB1_3;
$L__BB1_2:
	mov.b32 	%r82, 0;
	st.shared.u32 	[%r11], %r82;
	mov.u32 	%r83, _ZZ14NaiveAdvergingPfS_S_S_iiiifE7ds_tile;
	mad.lo.s32 	%r84, %r7, 384, %r83;
	mad.lo.s32 	%r85, %r5, 12, %r84;
	mov.b32 	%r86, 1065353216;
	st.shared.u32 	[%r85], %r86;
	st.shared.u32 	[%r85+4], %r82;
	st.shared.u32 	[%r85+8], %r82;
$L__BB1_3:
	bar.sync 	0;
	@%p14 bra 	$L__BB1_75;
	add.s32 	%r91, %r4, %r72;
	min.s32 	%r93, %r5, %r7;
	setp.lt.s32 	%p16, %r93, %r72;
	max.s32 	%r94, %r5, %r7;
	setp.gt.s32 	%p17, %r94, %r91;
	or.pred  	%p18, %p17, %p16;
	@%p18 bra 	$L__BB1_75;
	setp.lt.s32 	%p19, %r72, %r1;
	mov.f32 	%f156, 0f00000000;
	@%p19 bra 	$L__BB1_33;
	and.b32  	%r12, %r3, 3;
	setp.gt.s32 	%p20, %r6, -1;
	setp.le.s32 	%p21, %r6, %r69;
	and.pred  	%p2, %p20, %p21;
	sub.s32 	%r13, 1, %r72;
	add.s32 	%r14, %r13, %r5;
	setp.gt.s32 	%p22, %r14, -1;
	setp.le.s32 	%p23, %r14, %r69;
	and.pred  	%p3, %p22, %p23;
	add.s32 	%r15, %r6, 2;
	setp.gt.s32 	%p24, %r15, -1;
	setp.le.s32 	%p25, %r15, %r69;
	and.pred  	%p4, %p24, %p25;
	sub.s32 	%r16, 3, %r72;
	mov.f32 	%f156, 0f00000000;
	mov.u32 	%r150, %r1;
$L__BB1_7:
	add.s32 	%r18, %r150, %r7;
	setp.gt.s32 	%p26, %r18, -1;
	setp.le.s32 	%p27, %r18, %r70;
	and.pred  	%p5, %p26, %p27;
	add.s32 	%r95, %r150, %r72;
	mul.lo.s32 	%r19, %r95, %r3;
	shl.b32 	%r96, %r150, 7;
	add.s32 	%r20, %r10, %r96;
	and.pred  	%p28, %p5, %p2;
	mul.wide.s32 	%rd18, %r19, 4;
	add.s64 	%rd3, %rd2, %rd18;
	shl.b32 	%r97, %r6, 2;
	add.s32 	%r21, %r20, %r97;
	not.pred 	%p29, %p28;
	@%p29 bra 	$L__BB1_10;
	or.b32  	%r98, %r6, %r18;
	and.b32  	%r99, %r98, 2147483616;
	setp.ne.s32 	%p30, %r99, 0;
	@%p30 bra 	$L__BB1_10;
	ld.global.f32 	%f43, [%rd3];
	ld.shared.f32 	%f44, [%r21];
	ld.shared.f32 	%f45, [%r11];
	sub.f32 	%f46, %f44, %f45;
	abs.f32 	%f47, %f46;
	setp.lt.f32 	%p31, %f47, %f36;
	selp.f32 	%f48, 0f3F800000, 0f00000000, %p31;
	fma.rn.f32 	%f156, %f43, %f48, %f156;
$L__BB1_10:
	setp.eq.s32 	%p32, %r12, 1;
	mov.u32 	%r151, %r13;
	@%p32 bra 	$L__BB1_17;
	and.pred  	%p33, %p5, %p3;
	not.pred 	%p34, %p33;
	@%p34 bra 	$L__BB1_14;
	or.b32  	%r100, %r14, %r18;
	and.b32  	%r101, %r100, 2147483616;
	setp.ne.s32 	%p35, %r101, 0;
	@%p35 bra 	$L__BB1_14;
	ld.global.f32 	%f49, [%rd3+4];
	ld.shared.f32 	%f50, [%r21+4];
	ld.shared.f32 	%f51, [%r11];
	sub.f32 	%f52, %f50, %f51;
	abs.f32 	%f53, %f52;
	setp.lt.f32 	%p36, %f53, %f36;
	selp.f32 	%f54, 0f3F800000, 0f00000000, %p36;
	fma.rn.f32 	%f156, %f49, %f54, %f156;
$L__BB1_14:
	and.pred  	%p37, %p5, %p4;
	not.pred 	%p38, %p37;
	mov.u32 	%r151, %r16;
	@%p38 bra 	$L__BB1_17;
	or.b32  	%r102, %r15, %r18;
	and.b32  	%r103, %r102, 2147483616;
	setp.ne.s32 	%p39, %r103, 0;
	mov.u32 	%r151, %r16;
	@%p39 bra 	$L__BB1_17;
	ld.global.f32 	%f55, [%rd3+8];
	ld.shared.f32 	%f56, [%r21+8];
	ld.shared.f32 	%f57, [%r11];
	sub.f32 	%f58, %f56, %f57;
	abs.f32 	%f59, %f58;
	setp.lt.f32 	%p40, %f59, %f36;
	selp.f32 	%f60, 0f3F800000, 0f00000000, %p40;
	fma.rn.f32 	%f156, %f55, %f60, %f156;
	mov.u32 	%r151, %r16;
$L__BB1_17:
	setp.lt.u32 	%p41, %r2, 3;
	@%p41 bra 	$L__BB1_32;
	add.s32 	%r23, %r19, %r72;
$L__BB1_19:
	mov.u32 	%r41, %r151;
	add.s32 	%r42, %r41, %r5;
	setp.gt.s32 	%p42, %r42, -1;
	setp.le.s32 	%p43, %r42, %r69;
	and.pred  	%p44, %p42, %p43;
	and.pred  	%p46, %p5, %p44;
	add.s32 	%r104, %r23, %r41;
	mul.wide.s32 	%rd19, %r104, 4;
	add.s64 	%rd5, %rd2, %rd19;
	shl.b32 	%r105, %r42, 2;
	add.s32 	%r43, %r20, %r105;
	not.pred 	%p47, %p46;
	@%p47 bra 	$L__BB1_22;
	or.b32  	%r106, %r42, %r18;
	and.b32  	%r107, %r106, 2147483616;
	setp.ne.s32 	%p48, %r107, 0;
	@%p48 bra 	$L__BB1_22;
	ld.global.f32 	%f61, [%rd5];
	ld.shared.f32 	%f62, [%r43];
	ld.shared.f32 	%f63, [%r11];
	sub.f32 	%f64, %f62, %f63;
	abs.f32 	%f65, %f64;
	setp.lt.f32 	%p49, %f65, %f36;
	selp.f32 	%f66, 0f3F800000, 0f00000000, %p49;
	fma.rn.f32 	%f156, %f61, %f66, %f156;
$L__BB1_22:
	add.s32 	%r44, %r42, 1;
	setp.gt.s32 	%p50, %r44, -1;
	setp.le.s32 	%p51, %r44, %r69;
	and.pred  	%p52, %p50, %p51;
	and.pred  	%p53, %p5, %p52;
	not.pred 	%p54, %p53;
	@%p54 bra 	$L__BB1_25;
	or.b32  	%r108, %r44, %r18;
	and.b32  	%r109, %r108, 2147483616;
	setp.ne.s32 	%p55, %r109, 0;
	@%p55 bra 	$L__BB1_25;
	ld.global.f32 	%f67, [%rd5+4];
	ld.shared.f32 	%f68, [%r43+4];
	ld.shared.f32 	%f69, [%r11];
	sub.f32 	%f70, %f68, %f69;
	abs.f32 	%f71, %f70;
	setp.lt.f32 	%p56, %f71, %f36;
	selp.f32 	%f72, 0f3F800000, 0f00000000, %p56;
	fma.rn.f32 	%f156, %f67, %f72, %f156;
$L__BB1_25:
	add.s32 	%r45, %r42, 2;
	setp.gt.s32 	%p57, %r45, -1;
	setp.le.s32 	%p58, %r45, %r69;
	and.pred  	%p59, %p57, %p58;
	and.pred  	%p60, %p5, %p59;
	not.pred 	%p61, %p60;
	@%p61 bra 	$L__BB1_28;
	or.b32  	%r110, %r45, %r18;
	and.b32  	%r111, %r110, 2147483616;
	setp.ne.s32 	%p62, %r111, 0;
	@%p62 bra 	$L__BB1_28;
	ld.global.f32 	%f73, [%rd5+8];
	ld.shared.f32 	%f74, [%r43+8];
	ld.shared.f32 	%f75, [%r11];
	sub.f32 	%f76, %f74, %f75;
	abs.f32 	%f77, %f76;
	setp.lt.f32 	%p63, %f77, %f36;
	selp.f32 	%f78, 0f3F800000, 0f00000000, %p63;
	fma.rn.f32 	%f156, %f73, %f78, %f156;
$L__BB1_28:
	add.s32 	%r46, %r42, 3;
	setp.gt.s32 	%p64, %r46, -1;
	setp.le.s32 	%p65, %r46, %r69;
	and.pred  	%p66, %p64, %p65;
	and.pred  	%p67, %p5, %p66;
	not.pred 	%p68, %p67;
	@%p68 bra 	$L__BB1_31;
	or.b32  	%r112, %r46, %r18;
	and.b32  	%r113, %r112, 2147483616;
	setp.ne.s32 	%p69, %r113, 0;
	@%p69 bra 	$L__BB1_31;
	ld.global.f32 	%f79, [%rd5+12];
	ld.shared.f32 	%f80, [%r43+12];
	ld.shared.f32 	%f81, [%r11];
	sub.f32 	%f82, %f80, %f81;
	abs.f32 	%f83, %f82;
	setp.lt.f32 	%p70, %f83, %f36;
	selp.f32 	%f84, 0f3F800000, 0f00000000, %p70;
	fma.rn.f32 	%f156, %f79, %f84, %f156;
$L__BB1_31:
	add.s32 	%r151, %r41, 4;
	add.s32 	%r114, %r41, 3;
	setp.ne.s32 	%p71, %r114, %r72;
	@%p71 bra 	$L__BB1_19;
$L__BB1_32:
	add.s32 	%r48, %r150, 1;
	setp.eq.s32 	%p72, %r150, %r72;
	mov.u32 	%r150, %r48;
	@%p72 bra 	$L__BB1_33;
	bra.uni 	$L__BB1_7;
$L__BB1_33:
	setp.lt.s32 	%p73, %r71, 1;
	@%p73 bra 	$L__BB1_75;
	setp.lt.s32 	%p74, %r72, %r1;
	@%p74 bra 	$L__BB1_64;
	setp.gt.s32 	%p75, %r6, -1;
	setp.le.s32 	%p76, %r6, %r69;
	and.pred  	%p6, %p75, %p76;
	sub.s32 	%r24, 1, %r72;
	add.s32 	%r25, %r24, %r5;
	setp.gt.s32 	%p77, %r25, -1;
	setp.le.s32 	%p78, %r25, %r69;
	and.pred  	%p7, %p77, %p78;
	add.s32 	%r26, %r6, 2;
	setp.gt.s32 	%p79, %r26, -1;
	setp.le.s32 	%p80, %r26, %r69;
	and.pred  	%p8, %p79, %p80;
	sub.s32 	%r27, 3, %r72;
	mov.b32 	%r158, 0;
$L__BB1_36:
	mov.f32 	%f166, 0f00000000;
	mov.u32 	%r159, %r1;
$L__BB1_37:
	add.s32 	%r51, %r159, %r7;
	setp.gt.s32 	%p81, %r51, -1;
	setp.le.s32 	%p82, %r51, %r70;
	and.pred  	%p9, %p81, %p82;
	add.s32 	%r116, %r159, %r72;
	shl.b32 	%r117, %r159, 7;
	add.s32 	%r52, %r10, %r117;
	mul.lo.s32 	%r53, %r116, %r3;
	shl.b32 	%r118, %r158, 2;
	mov.u32 	%r119, _ZZ14NaiveAdvergingPfS_S_S_iiiifE7ds_tile;
	add.s32 	%r120, %r119, %r118;
	mad.lo.s32 	%r54, %r51, 384, %r120;
	and.pred  	%p83, %p9, %p6;
	shl.b32 	%r121, %r6, 2;
	add.s32 	%r55, %r52, %r121;
	mul.wide.s32 	%rd20, %r53, 4;
	add.s64 	%rd6, %rd2, %rd20;
	mad.lo.s32 	%r56, %r6, 12, %r54;
	not.pred 	%p84, %p83;
	@%p84 bra 	$L__BB1_40;
	or.b32  	%r122, %r6, %r51;
	and.b32  	%r123, %r122, 2147483616;
	setp.ne.s32 	%p85, %r123, 0;
	@%p85 bra 	$L__BB1_40;
	ld.shared.f32 	%f86, [%r55];
	ld.shared.f32 	%f87, [%r11];
	sub.f32 	%f88, %f86, %f87;
	abs.f32 	%f89, %f88;
	setp.lt.f32 	%p86, %f89, %f36;
	selp.f32 	%f90, 0f3F800000, 0f00000000, %p86;
	div.rn.f32 	%f91, %f90, %f156;
	ld.global.f32 	%f92, [%rd6];
	mul.f32 	%f93, %f92, %f91;
	ld.shared.f32 	%f94, [%r56];
	fma.rn.f32 	%f166, %f94, %f93, %f166;
$L__BB1_40:
	and.b32  	%r124, %r3, 3;
	setp.eq.s32 	%p87, %r124, 1;
	mov.u32 	%r160, %r24;
	@%p87 bra 	$L__BB1_47;
	and.pred  	%p88, %p9, %p7;
	not.pred 	%p89, %p88;
	@%p89 bra 	$L__BB1_44;
	or.b32  	%r125, %r25, %r51;
	and.b32  	%r126, %r125, 2147483616;
	setp.ne.s32 	%p90, %r126, 0;
	@%p90 bra 	$L__BB1_44;
	ld.shared.f32 	%f95, [%r55+4];
	ld.shared.f32 	%f96, [%r11];
	sub.f32 	%f97, %f95, %f96;
	abs.f32 	%f98, %f97;
	setp.lt.f32 	%p91, %f98, %f36;
	selp.f32 	%f99, 0f3F800000, 0f00000000, %p91;
	div.rn.f32 	%f100, %f99, %f156;
	ld.global.f32 	%f101, [%rd6+4];
	mul.f32 	%f102, %f101, %f100;
	ld.shared.f32 	%f103, [%r56+12];
	fma.rn.f32 	%f166, %f103, %f102, %f166;
$L__BB1_44:
	and.pred  	%p92, %p9, %p8;
	not.pred 	%p93, %p92;
	mov.u32 	%r160, %r27;
	@%p93 bra 	$L__BB1_47;
	or.b32  	%r127, %r26, %r51;
	and.b32  	%r128, %r127, 2147483616;
	setp.ne.s32 	%p94, %r128, 0;
	mov.u32 	%r160, %r27;
	@%p94 bra 	$L__BB1_47;
	ld.shared.f32 	%f104, [%r55+8];
	ld.shared.f32 	%f105, [%r11];
	sub.f32 	%f106, %f104, %f105;
	abs.f32 	%f107, %f106;
	setp.lt.f32 	%p95, %f107, %f36;
	selp.f32 	%f108, 0f3F800000, 0f00000000, %p95;
	div.rn.f32 	%f109, %f108, %f156;
	ld.global.f32 	%f110, [%rd6+8];
	mul.f32 	%f111, %f110, %f109;
	ld.shared.f32 	%f112, [%r56+24];
	fma.rn.f32 	%f166, %f112, %f111, %f166;
	mov.u32 	%r160, %r27;
$L__BB1_47:
	setp.lt.u32 	%p96, %r2, 3;
	@%p96 bra 	$L__BB1_62;
	add.s32 	%r58, %r53, %r72;
$L__BB1_49:
	mov.u32 	%r59, %r160;
	add.s32 	%r60, %r59, %r5;
	setp.gt.s32 	%p97, %r60, -1;
	setp.le.s32 	%p98, %r60, %r69;
	and.pred  	%p99, %p97, %p98;
	and.pred  	%p101, %p9, %p99;
	shl.b32 	%r129, %r60, 2;
	add.s32 	%r61, %r52, %r129;
	add.s32 	%r130, %r58, %r59;
	mul.wide.s32 	%rd21, %r130, 4;
	add.s64 	%rd7, %rd2, %rd21;
	mad.lo.s32 	%r62, %r60, 12, %r54;
	not.pred 	%p102, %p101;
	@%p102 bra 	$L__BB1_52;
	or.b32  	%r131, %r60, %r51;
	and.b32  	%r132, %r131, 2147483616;
	setp.ne.s32 	%p103, %r132, 0;
	@%p103 bra 	$L__BB1_52;
	ld.shared.f32 	%f113, [%r61];
	ld.shared.f32 	%f114, [%r11];
	sub.f32 	%f115, %f113, %f114;
	abs.f32 	%f116, %f115;
	setp.lt.f32 	%p104, %f116, %f36;
	selp.f32 	%f117, 0f3F800000, 0f00000000, %p104;
	div.rn.f32 	%f118, %f117, %f156;
	ld.global.f32 	%f119, [%rd7];
	mul.f32 	%f120, %f119, %f118;
	ld.shared.f32 	%f121, [%r62];
	fma.rn.f32 	%f166, %f121, %f120, %f166;
$L__BB1_52:
	add.s32 	%r63, %r60, 1;
	setp.gt.s32 	%p105, %r63, -1;
	setp.le.s32 	%p106, %r63, %r69;
	and.pred  	%p107, %p105, %p106;
	and.pred  	%p108, %p9, %p107;
	not.pred 	%p109, %p108;
	@%p109 bra 	$L__BB1_55;
	or.b32  	%r133, %r63, %r51;
	and.b32  	%r134, %r133, 2147483616;
	setp.ne.s32 	%p110, %r134, 0;
	@%p110 bra 	$L__BB1_55;
	ld.shared.f32 	%f122, [%r61+4];
	ld.shared.f32 	%f123, [%r11];
	sub.f32 	%f124, %f122, %f123;
	abs.f32 	%f125, %f124;
	setp.lt.f32 	%p111, %f125, %f36;
	selp.f32 	%f126, 0f3F800000, 0f00000000, %p111;
	div.rn.f32 	%f127, %f126, %f156;
	ld.global.f32 	%f128, [%rd7+4];
	mul.f32 	%f129, %f128, %f127;
	ld.shared.f32 	%f130, [%r62+12];
	fma.rn.f32 	%f166, %f130, %f129, %f166;
$L__BB1_55:
	add.s32 	%r64, %r60, 2;
	setp.gt.s32 	%p112, %r64, -1;
	setp.le.s32 	%p113, %r64, %r69;
	and.pred  	%p114, %p112, %p113;
	and.pred  	%p115, %p9, %p114;
	not.pred 	%p116, %p115;
	@%p116 bra 	$L__BB1_58;
	or.b32  	%r135, %r64, %r51;
	and.b32  	%r136, %r135, 2147483616;
	setp.ne.s32 	%p117, %r136, 0;
	@%p117 bra 	$L__BB1_58;
	ld.shared.f32 	%f131, [%r61+8];
	ld.shared.f32 	%f132, [%r11];
	sub.f32 	%f133, %f131, %f132;
	abs.f32 	%f134, %f133;
	setp.lt.f32 	%p118, %f134, %f36;
	selp.f32 	%f135, 0f3F800000, 0f00000000, %p118;
	div.rn.f32 	%f136, %f135, %f156;
	ld.global.f32 	%f137, [%rd7+8];
	mul.f32 	%f138, %f137, %f136;
	ld.shared.f32 	%f139, [%r62+24];
	fma.rn.f32 	%f166, %f139, %f138, %f166;
$L__BB1_58:
	add.s32 	%r65, %r60, 3;
	setp.gt.s32 	%p119, %r65, -1;
	setp.le.s32 	%p120, %r65, %r69;
	and.pred  	%p121, %p119, %p120;
	and.pred  	%p122, %p9, %p121;
	not.pred 	%p123, %p122;
	@%p123 bra 	$L__BB1_61;
	or.b32  	%r137, %r65, %r51;
	and.b32  	%r138, %r137, 2147483616;
	setp.ne.s32 	%p124, %r138, 0;
	@%p124 bra 	$L__BB1_61;
	ld.shared.f32 	%f140, [%r61+12];
	ld.shared.f32 	%f141, [%r11];
	sub.f32 	%f142, %f140, %f141;
	abs.f32 	%f143, %f142;
	setp.lt.f32 	%p125, %f143, %f36;
	selp.f32 	%f144, 0f3F800000, 0f00000000, %p125;
	div.rn.f32 	%f145, %f144, %f156;
	ld.global.f32 	%f146, [%rd7+12];
	mul.f32 	%f147, %f146, %f145;
	ld.shared.f32 	%f148, [%r62+36];
	fma.rn.f32 	%f166, %f148, %f147, %f166;
$L__BB1_61:
	add.s32 	%r160, %r59, 4;
	add.s32 	%r139, %r59, 3;
	setp.ne.s32 	%p126, %r139, %r72;
	@%p126 bra 	$L__BB1_49;
$L__BB1_62:
	add.s32 	%r67, %r159, 1;
	setp.ne.s32 	%p127, %r159, %r72;
	mov.u32 	%r159, %r67;
	@%p127 bra 	$L__BB1_37;
	add.s32 	%r140, %r158, %r9;
	mul.wide.s32 	%rd22, %r140, 4;
	add.s64 	%rd23, %rd1, %rd22;
	st.global.f32 	[%rd23], %f166;
	add.s32 	%r158, %r158, 1;
	setp.ne.s32 	%p128, %r158, %r71;
	@%p128 bra 	$L__BB1_36;
	bra.uni 	$L__BB1_75;
$L__BB1_64:
	and.b32  	%r28, %r71, 7;
	setp.lt.u32 	%p129, %r71, 8;
	mov.b32 	%r155, 0;
	@%p129 bra 	$L__BB1_67;
	and.b32  	%r155, %r71, 2147483640;
	neg.s32 	%r153, %r155;
	add.s64 	%rd4, %rd1, 16;
	mov.u32 	%r152, %r9;
$L__BB1_66:
	.pragma "nounroll";
	mul.wide.s32 	%rd24, %r152, 4;
	add.s64 	%rd25, %rd4, %rd24;
	mov.b32 	%r142, 0;
	st.global.u32 	[%rd25+-16], %r142;
	st.global.u32 	[%rd25+-12], %r142;
	st.global.u32 	[%rd25+-8], %r142;
	st.global.u32 	[%rd25+-4], %r142;
	st.global.u32 	[%rd25], %r142;
	st.global.u32 	[%rd25+4], %r142;
	st.global.u32 	[%rd25+8], %r142;
	st.global.u32 	[%rd25+12], %r142;
	add.s32 	%r153, %r153, 8;
	add.s32 	%r152, %r152, 8;
	setp.ne.s32 	%p130, %r153, 0;
	@%p130 bra 	$L__BB1_66;
$L__BB1_67:
	setp.eq.s32 	%p131, %r28, 0;
	@%p131 bra 	$L__BB1_75;
	and.b32  	%r36, %r71, 3;
	setp.lt.u32 	%p132, %r28, 4;
	@%p132 bra 	$L__BB1_70;
	add.s32 	%r143, %r155, %r9;
	mul.wide.s32 	%rd26, %r143, 4;
	add.s64 	%rd27, %rd1, %rd26;
	mov.b32 	%r144, 0;
	st.global.u32 	[%rd27], %r144;
	st.global.u32 	[%rd27+4], %r144;
	st.global.u32 	[%rd27+8], %r144;
	st.global.u32 	[%rd27+12], %r144;
	add.s32 	%r155, %r155, 4;
$L__BB1_70:
	setp.eq.s32 	%p133, %r36, 0;
	@%p133 bra 	$L__BB1_75;
	setp.eq.s32 	%p134, %r36, 1;
	@%p134 bra 	$L__BB1_73;
	add.s32 	%r145, %r155, %r9;
	mul.wide.s32 	%rd28, %r145, 4;
	add.s64 	%rd29, %rd1, %rd28;
	mov.b32 	%r146, 0;
	st.global.u32 	[%rd29], %r146;
	st.global.u32 	[%rd29+4], %r146;
	add.s32 	%r155, %r155, 2;
$L__BB1_73:
	and.b32  	%r147, %r71, 1;
	setp.eq.b32 	%p135, %r147, 1;
	not.pred 	%p136, %p135;
	@%p136 bra 	$L__BB1_75;
	add.s32 	%r148, %r155, %r9;
	mul.wide.s32 	%rd30, %r148, 4;
	add.s64 	%rd31, %rd1, %rd30;
	mov.b32 	%r149, 0;
	st.global.u32 	[%rd31], %r149;
$L__BB1_75:
	ret;

}


// ===== COMPILED SASS (sm_100) =====

	.target	sm_100

	.elftype	@"ET_EXEC"


//--------------------- .note.nv.tkinfo           --------------------------
	.section	.note.nv.tkinfo,"",@"SHT_NOTE"
	.sectionflags	@"SHF_NOTE_NV_TKINFO"
	.tkinfo
        /*0018*/ 	.word	0x00000002
        /*0030*/ 	.string	""
        /*0030*/ 	.string	"ptxas"
        /*0030*/ 	.string	"Cuda compilation tools, release 13.0, V13.0.88"
        /*0030*/ 	.string	"Build cuda_13.0.r13.0/compiler.36424714_0"
        /*0030*/ 	.string	"-arch sm_100 -m 64 "



//--------------------- .note.nv.cuinfo           --------------------------
	.section	.note.nv.cuinfo,"",@"SHT_NOTE"
	.sectionflags	@"SHF_NOTE_NV_CUINFO"
        /*0018*/ 	.short	0x0002
        /*001a*/ 	.short	0x0064
        /*001c*/ 	.short	0x0082
	.zero		2


//--------------------- .nv.info                  --------------------------
	.section	.nv.info,"",@"SHT_CUDA_INFO"
	.align	4


	//----- nvinfo : EIATTR_REGCOUNT
	.align		4
        /*0000*/ 	.byte	0x04, 0x2f
        /*0002*/ 	.short	(.L_1 - .L_0)
	.align		4
.L_0:
        /*0004*/ 	.word	index@(_Z21softmaxDepthAdvergingPfS_S_S_iiii)
        /*0008*/ 	.word	0x00000023


	//----- nvinfo : EIATTR_FRAME_SIZE
	.align		4
.L_1:
        /*000c*/ 	.byte	0x04, 0x11
        /*000e*/ 	.short	(.L_3 - .L_2)
	.align		4
.L_2:
        /*0010*/ 	.word	index@($__internal_1_$__cuda_sm3x_div_rn_noftz_f32_slowpath)
        /*0014*/ 	.word	0x00000000


	//----- nvinfo : EIATTR_FRAME_SIZE
	.align		4
.L_3:
        /*0018*/ 	.byte	0x04, 0x11
        /*001a*/ 	.short	(.L_5 - .L_4)
	.align		4
.L_4:
        /*001c*/ 	.word	index@(_Z21softmaxDepthAdvergingPfS_S_S_iiii)
        /*0020*/ 	.word	0x00000000


	//----- nvinfo : EIATTR_REGCOUNT
	.align		4
.L_5:
        /*0024*/ 	.byte	0x04, 0x2f
        /*0026*/ 	.short	(.L_7 - .L_6)
	.align		4
.L_6:
        /*0028*/ 	.word	index@(_Z14NaiveAdvergingPfS_S_S_iiiif)
        /*002c*/ 	.word	0x0000002a


	//----- nvinfo : EIATTR_FRAME_SIZE
	.align		4
.L_7:
        /*0030*/ 	.byte	0x04, 0x11
        /*0032*/ 	.short	(.L_9 - .L_8)
	.align		4
.L_8:
        /*0034*/ 	.word	index@($__internal_0_$__cuda_sm3x_div_rn_noftz_f32_slowpath)
        /*0038*/ 	.word	0x00000000


	//----- nvinfo : EIATTR_FRAME_SIZE
	.align		4
.L_9:
        /*003c*/ 	.byte	0x04, 0x11
        /*003e*/ 	.short	(.L_11 - .L_10)
	.align		4
.L_10:
        /*0040*/ 	.word	index@(_Z14NaiveAdvergingPfS_S_S_iiiif)
        /*0044*/ 	.word	0x00000000


	//----- nvinfo : EIATTR_MIN_STACK_SIZE
	.align		4
.L_11:
        /*0048*/ 	.byte	0x04, 0x12
        /*004a*/ 	.short	(.L_13 - .L_12)
	.align		4
.L_12:
        /*004c*/ 	.word	index@(_Z14NaiveAdvergingPfS_S_S_iiiif)
        /*0050*/ 	.word	0x00000000


	//----- nvinfo : EIATTR_MIN_STACK_SIZE
	.align		4
.L_13:
        /*0054*/ 	.byte	0x04, 0x12
        /*0056*/ 	.short	(.L_15 - .L_14)
	.align		4
.L_14:
        /*0058*/ 	.word	index@(_Z21softmaxDepthAdvergingPfS_S_S_iiii)
        /*005c*/ 	.word	0x00000000
.L_15:


//--------------------- .nv.compat                --------------------------
	.section	.nv.compat,"",@"SHT_CUDA_COMPAT_INFO"
	.align	4
        /*0000*/ 	.byte	0x02, 0x09, 0x00, 0x00, 0x02, 0x02, 0x01, 0x00, 0x02, 0x05, 0x05, 0x00, 0x03, 0x07, 0x01, 0x01
        /*0010*/ 	.byte	0x02, 0x03, 0x00, 0x00, 0x02, 0x06, 0x01, 0x00, 0x04, 0x0b, 0x08, 0x00, 0x01, 0x00, 0x00, 0x00
        /*0020*/ 	.byte	0x00, 0x00, 0x00, 0x00


//--------------------- .nv.info._Z14NaiveAdvergingPfS_S_S_iiiif --------------------------
	.section	.nv.info._Z14NaiveAdvergingPfS_S_S_iiiif,"",@"SHT_CUDA_INFO"
	.sectionflags	@""
	.align	4


	//----- nvinfo : EIATTR_CUDA_API_VERSION
	.align		4
        /*0000*/ 	.byte	0x04, 0x37
        /*0002*/ 	.short	(.L_17 - .L_16)
.L_16:
        /*0004*/ 	.word	0x00000082


	//----- nvinfo : EIATTR_KPARAM_INFO
	.align		4
.L_17:
        /*0008*/ 	.byte	0x04, 0x17
        /*000a*/ 	.short	(.L_19 - .L_18)
.L_18:
        /*000c*/ 	.word	0x00000000
        /*0010*/ 	.short	0x0008
        /*0012*/ 	.short	0x0030
        /*0014*/ 	.byte	0x00, 0xf0, 0x11, 0x00


	//----- nvinfo : EIATTR_KPARAM_INFO
	.align		4
.L_19:
        /*0018*/ 	.byte	0x04, 0x17
        /*001a*/ 	.short	(.L_21 - .L_20)
.L_20:
        /*001c*/ 	.word	0x00000000
        /*0020*/ 	.short	0x0007
        /*0022*/ 	.short	0x002c
        /*0024*/ 	.byte	0x00, 0xf0, 0x11, 0x00


	//----- nvinfo : EIATTR_KPARAM_INFO
	.align		4
.L_21:
        /*0028*/ 	.byte	0x04, 0x17
        /*002a*/ 	.short	(.L_23 - .L_22)
.L_22:
        /*002c*/ 	.word	0x00000000
        /*0030*/ 	.short	0x0006
        /*0032*/ 	.short	0x0028
        /*0034*/ 	.byte	0x00, 0xf0, 0x11, 0x00


	//----- nvinfo : EIATTR_KPARAM_INFO
	.align		4
.L_23:
        /*0038*/ 	.byte	0x04, 0x17
        /*003a*/ 	.short	(.L_25 - .L_24)
.L_24:
        /*003c*/ 	.word	0x00000000
        /*0040*/ 	.short	0x0005
        /*0042*/ 	.short	0x0024
        /*0044*/ 	.byte	0x00, 0xf0, 0x11, 0x00


	//----- nvinfo : EIATTR_KPARAM_INFO
	.align		4
.L_25:
        /*0048*/ 	.byte	0x04, 0x17
        /*004a*/ 	.short	(.L_27 - .L_26)
.L_26:
        /*004c*/ 	.word	0x00000000
        /*0050*/ 	.short	0x0004
        /*0052*/ 	.short	0x0020
        /*0054*/ 	.byte	0x00, 0xf0, 0x11, 0x00


	//----- nvinfo : EIATTR_KPARAM_INFO
	.align		4
.L_27:
        /*0058*/ 	.byte	0x04, 0x17
        /*005a*/ 	.short	(.L_29 - .L_28)
.L_28:
        /*005c*/ 	.word	0x00000000
        /*0060*/ 	.short	0x0003
        /*0062*/ 	.short	0x0018
        /*0064*/ 	.byte	0x00, 0xf5, 0x21, 0x00


	//----- nvinfo : EIATTR_KPARAM_INFO
	.align		4
.L_29:
        /*0068*/ 	.byte	0x04, 0x17
        /*006a*/ 	.short	(.L_31 - .L_30)
.L_30:
        /*006c*/ 	.word	0x00000000
        /*0070*/ 	.short	0x0002
        /*0072*/ 	.short	0x0010
        /*0074*/ 	.byte	0x00, 0xf5, 0x21, 0x00


	//----- nvinfo : EIATTR_KPARAM_INFO
	.align		4
.L_31:
        /*0078*/ 	.byte	0x04, 0x17
        /*007a*/ 	.short	(.L_33 - .L_32)
.L_32:
        /*007c*/ 	.word	0x00000000
        /*0080*/ 	.short	0x0001
        /*0082*/ 	.short	0x0008
        /*0084*/ 	.byte	0x00, 0xf5, 0x21, 0x00


	//----- nvinfo : EIATTR_KPARAM_INFO
	.align		4
.L_33:
        /*0088*/ 	.byte	0x04, 0x17
        /*008a*/ 	.short	(.L_35 - .L_34)
.L_34:
        /*008c*/ 	.word	0x00000000
        /*0090*/ 	.short	0x0000
        /*0092*/ 	.short	0x0000
        /*0094*/ 	.byte	0x00, 0xf5, 0x21, 0x00


	//----- nvinfo : EIATTR_SPARSE_MMA_MASK
	.align		4
.L_35:
        /*0098*/ 	.byte	0x03, 0x50
        /*009a*/ 	.short	0x0000


	//----- nvinfo : EIATTR_MAXREG_COUNT
	.align		4
        /*009c*/ 	.byte	0x03, 0x1b
        /*009e*/ 	.short	0x00ff


	//----- nvinfo : EIATTR_NUM_BARRIERS
	.align		4
        /*00a0*/ 	.byte	0x02, 0x4c
        /*00a2*/ 	.byte	0x01
	.zero		1


	//----- nvinfo : EIATTR_MERCURY_ISA_VERSION
	.align		4
        /*00a4*/ 	.byte	0x03, 0x5f
        /*00a6*/ 	.short	0x0101


	//----- nvinfo : EIATTR_VRC_CTA_INIT_COUNT
	.align		4
        /*00a8*/ 	.byte	0x02, 0x4a
	.zero		1
	.zero		1


	//----- nvinfo : EIATTR_EXIT_INSTR_OFFSETS
	.align		4
        /*00ac*/ 	.byte	0x04, 0x1c
        /*00ae*/ 	.short	(.L_37 - .L_36)


	//   ....[0]....
.L_36:
        /*00b0*/ 	.word	0x000002f0


	//   ....[1]....
        /*00b4*/ 	.word	0x00000350


	//   ....[2]....
        /*00b8*/ 	.word	0x00000ca0


	//   ....[3]....
        /*00bc*/ 	.word	0x00001e80


	//   ....[4]....
        /*00c0*/ 	.word	0x00002030


	//   ....[5]....
        /*00c4*/ 	.word	0x00002100


	//   ....[6]....
        /*00c8*/ 	.word	0x00002190


	//   ....[7]....
        /*00cc*/ 	.word	0x000021f0


	//----- nvinfo : EIATTR_CRS_STACK_SIZE
	.align		4
.L_37:
        /*00d0*/ 	.byte	0x04, 0x1e
        /*00d2*/ 	.short	(.L_39 - .L_38)
.L_38:
        /*00d4*/ 	.word	0x00000000


	//----- nvinfo : EIATTR_CBANK_PARAM_SIZE
	.align		4
.L_39:
        /*00d8*/ 	.byte	0x03, 0x19
        /*00da*/ 	.short	0x0034


	//----- nvinfo : EIATTR_PARAM_CBANK
	.align		4
        /*00dc*/ 	.byte	0x04, 0x0a
        /*00de*/ 	.short	(.L_41 - .L_40)
	.align		4
.L_40:
        /*00e0*/ 	.word	index@(.nv.constant0._Z14NaiveAdvergingPfS_S_S_iiiif)
        /*00e4*/ 	.short	0x0380
        /*00e6*/ 	.short	0x0034


	//----- nvinfo : EIATTR_SW_WAR
	.align		4
.L_41:
        /*00e8*/ 	.byte	0x04, 0x36
        /*00ea*/ 	.short	(.L_43 - .L_42)
.L_42:
        /*00ec*/ 	.word	0x00000008
.L_43:


//--------------------- .nv.info._Z21softmaxDepthAdvergingPfS_S_S_iiii --------------------------
	.section	.nv.info._Z21softmaxDepthAdvergingPfS_S_S_iiii,"",@"SHT_CUDA_INFO"
	.sectionflags	@""
	.align	4


	//----- nvinfo : EIATTR_CUDA_API_VERSION
	.align		4
        /*0000*/ 	.byte	0x04, 0x37
        /*0002*/ 	.short	(.L_45 - .L_44)
.L_44:
        /*0004*/ 	.word	0x00000082


	//----- nvinfo : EIATTR_KPARAM_INFO
	.align		4
.L_45:
        /*0008*/ 	.byte	0x04, 0x17
        /*000a*/ 	.short	(.L_47 - .L_46)
.L_46:
        /*000c*/ 	.word	0x00000000
        /*0010*/ 	.short	0x0007
        /*0012*/ 	.short	0x002c
        /*0014*/ 	.byte	0x00, 0xf0, 0x11, 0x00


	//----- nvinfo : EIATTR_KPARAM_INFO
	.align		4
.L_47:
        /*0018*/ 	.byte	0x04, 0x17
        /*001a*/ 	.short	(.L_49 - .L_48)
.L_48:
        /*001c*/ 	.word	0x00000000
        /*0020*/ 	.short	0x0006
        /*0022*/ 	.short	0x0028
        /*0024*/ 	.byte	0x00, 0xf0, 0x11, 0x00


	//----- nvinfo : EIATTR_KPARAM_INFO
	.align		4
.L_49:
        /*0028*/ 	.byte	0x04, 0x17
        /*002a*/ 	.short	(.L_51 - .L_50)
.L_50:
        /*002c*/ 	.word	0x00000000
        /*0030*/ 	.short	0x0005
        /*0032*/ 	.short	0x0024
        /*0034*/ 	.byte	0x00, 0xf0, 0x11, 0x00


	//----- nvinfo : EIATTR_KPARAM_INFO
	.align		4
.L_51:
        /*0038*/ 	.byte	0x04, 0x17
        /*003a*/ 	.short	(.L_53 - .L_52)
.L_52:
        /*003c*/ 	.word	0x00000000
        /*0040*/ 	.short	0x0004
        /*0042*/ 	.short	0x0020
        /*0044*/ 	.byte	0x00, 0xf0, 0x11, 0x00


	//----- nvinfo : EIATTR_KPARAM_INFO
	.align		4
.L_53:
        /*0048*/ 	.byte	0x04, 0x17
        /*004a*/ 	.short	(.L_55 - .L_54)
.L_54:
        /*004c*/ 	.word	0x00000000
        /*0050*/ 	.short	0x0003
        /*0052*/ 	.short	0x0018
        /*0054*/ 	.byte	0x00, 0xf5, 0x21, 0x00


	//----- nvinfo : EIATTR_KPARAM_INFO
	.align		4
.L_55:
        /*0058*/ 	.byte	0x04, 0x17
        /*005a*/ 	.short	(.L_57 - .L_56)
.L_56:
        /*005c*/ 	.word	0x00000000
        /*0060*/ 	.short	0x0002
        /*0062*/ 	.short	0x0010
        /*0064*/ 	.byte	0x00, 0xf5, 0x21, 0x00


	//----- nvinfo : EIATTR_KPARAM_INFO
	.align		4
.L_57:
        /*0068*/ 	.byte	0x04, 0x17
        /*006a*/ 	.short	(.L_59 - .L_58)
.L_58:
        /*006c*/ 	.word	0x00000000
        /*0070*/ 	.short	0x0001
        /*0072*/ 	.short	0x0008
        /*0074*/ 	.byte	0x00, 0xf5, 0x21, 0x00


	//----- nvinfo : EIATTR_KPARAM_INFO
	.align		4
.L_59:
        /*0078*/ 	.byte	0x04, 0x17
        /*007a*/ 	.short	(.L_61 - .L_60)
.L_60:
        /*007c*/ 	.word	0x00000000
        /*0080*/ 	.short	0x0000
        /*0082*/ 	.short	0x0000
        /*0084*/ 	.byte	0x00, 0xf5, 0x21, 0x00


	//----- nvinfo : EIATTR_SPARSE_MMA_MASK
	.align		4
.L_61:
        /*0088*/ 	.byte	0x03, 0x50
        /*008a*/ 	.short	0x0000


	//----- nvinfo : EIATTR_MAXREG_COUNT
	.align		4
        /*008c*/ 	.byte	0x03, 0x1b
        /*008e*/ 	.short	0x00ff


	//----- nvinfo : EIATTR_NUM_BARRIERS
	.align		4
        /*0090*/ 	.byte	0x02, 0x4c
        /*0092*/ 	.byte	0x01
	.zero		1


	//----- nvinfo : EIATTR_MERCURY_ISA_VERSION
	.align		4
        /*0094*/ 	.byte	0x03, 0x5f
        /*0096*/ 	.short	0x0101


	//----- nvinfo : EIATTR_VRC_CTA_INIT_COUNT
	.align		4
        /*0098*/ 	.byte	0x02, 0x4a
	.zero		1
	.zero		1


	//----- nvinfo : EIATTR_EXIT_INSTR_OFFSETS
	.align		4
        /*009c*/ 	.byte	0x04, 0x1c
        /*009e*/ 	.short	(.L_63 - .L_62)


	//   ....[0]....
.L_62:
        /*00a0*/ 	.word	0x000002e0


	//   ....[1]....
        /*00a4*/ 	.word	0x00000340


	//   ....[2]....
        /*00a8*/ 	.word	0x00001110


	//   ....[3]....
        /*00ac*/ 	.word	0x000026f0


	//   ....[4]....
        /*00b0*/ 	.word	0x000028a0


	//   ....[5]....
        /*00b4*/ 	.word	0x00002970


	//   ....[6]....
        /*00b8*/ 	.word	0x00002a00


	//   ....[7]....
        /*00bc*/ 	.word	0x00002a60


	//----- nvinfo : EIATTR_CRS_STACK_SIZE
	.align		4
.L_63:
        /*00c0*/ 	.byte	0x04, 0x1e
        /*00c2*/ 	.short	(.L_65 - .L_64)
.L_64:
        /*00c4*/ 	.word	0x00000000


	//----- nvinfo : EIATTR_CBANK_PARAM_SIZE
	.align		4
.L_65:
        /*00c8*/ 	.byte	0x03, 0x19
        /*00ca*/ 	.short	0x0030


	//----- nvinfo : EIATTR_PARAM_CBANK
	.align		4
        /*00cc*/ 	.byte	0x04, 0x0a
        /*00ce*/ 	.short	(.L_67 - .L_66)
	.align		4
.L_66:
        /*00d0*/ 	.word	index@(.nv.constant0._Z21softmaxDepthAdvergingPfS_S_S_iiii)
        /*00d4*/ 	.short	0x0380
        /*00d6*/ 	.short	0x0030


	//----- nvinfo : EIATTR_SW_WAR
	.align		4
.L_67:
        /*00d8*/ 	.byte	0x04, 0x36
        /*00da*/ 	.short	(.L_69 - .L_68)
.L_68:
        /*00dc*/ 	.word	0x00000008
.L_69:


//--------------------- .nv.callgraph             --------------------------
	.section	.nv.callgraph,"",@"SHT_CUDA_CALLGRAPH"
	.align	4
	.sectionentsize	8
	.align		4
        /*0000*/ 	.word	0x00000000
	.align		4
        /*0004*/ 	.word	0xffffffff
	.align		4
        /*0008*/ 	.word	0x00000000
	.align		4
        /*000c*/ 	.word	0xfffffffe
	.align		4
        /*0010*/ 	.word	0x00000000
	.align		4
        /*0014*/ 	.word	0xfffffffd
	.align		4
        /*0018*/ 	.word	0x00000000
	.align		4
        /*001c*/ 	.word	0xfffffffc


//--------------------- .text._Z14NaiveAdvergingPfS_S_S_iiiif --------------------------
	.section	.text._Z14NaiveAdvergingPfS_S_S_iiiif,"ax",@progbits
	.align	128
        .global         _Z14NaiveAdvergingPfS_S_S_iiiif
        .type           _Z14NaiveAdvergingPfS_S_S_iiiif,@function
        .size           _Z14NaiveAdvergingPfS_S_S_iiiif,(.L_x_119 - _Z14NaiveAdvergingPfS_S_S_iiiif)
        .other          _Z14NaiveAdvergingPfS_S_S_iiiif,@"STO_CUDA_ENTRY STV_DEFAULT"
_Z14NaiveAdvergingPfS_S_S_iiiif:
.text._Z14NaiveAdvergingPfS_S_S_iiiif:
[----:B------:R-:W-:Y:S01]  /*0000*/  LDC R1, c[0x0][0x37c] ;  /* 0x0000df00ff017b82 */ /* 0x000fe20000000800 */
[----:B------:R-:W0:Y:S01]  /*0010*/  S2R R21, SR_TID.X ;  /* 0x0000000000157919 */ /* 0x000e220000002100 */
[----:B------:R-:W1:Y:S06]  /*0020*/  LDCU.128 UR8, c[0x0][0x3a0] ;  /* 0x00007400ff0877ac */ /* 0x000e6c0008000c00 */
[----:B------:R-:W2:Y:S01]  /*0030*/  S2UR UR4, SR_CTAID.X ;  /* 0x00000000000479c3 */ /* 0x000ea20000002500 */
[----:B------:R-:W3:Y:S01]  /*0040*/  S2R R24, SR_TID.Y ;  /* 0x0000000000187919 */ /* 0x000ee20000002200 */
[----:B------:R-:W4:Y:S06]  /*0050*/  LDCU.64 UR6, c[0x0][0x358] ;  /* 0x00006b00ff0677ac */ /* 0x000f2c0008000a00 */
[----:B------:R-:W5:Y:S01]  /*0060*/  S2UR UR5, SR_CTAID.Y ;  /* 0x00000000000579c3 */ /* 0x000f620000002600 */
[----:B-1----:R-:W-:-:S04]  /*0070*/  IMAD.U32 R12, RZ, RZ, UR11 ;  /* 0x0000000bff0c7e24 */ /* 0x002fc8000f8e00ff */
[----:B------:R-:W-:-:S05]  /*0080*/  IMAD.SHL.U32 R30, R12, 0x2, RZ ;  /* 0x000000020c1e7824 */ /* 0x000fca00078e00ff */
[----:B------:R-:W-:Y:S01]  /*0090*/  IADD3 R0, PT, PT, -R30, 0x20, RZ ;  /* 0x000000201e007810 */ /* 0x000fe20007ffe1ff */
[--C-:B0-----:R-:W-:Y:S02]  /*00a0*/  IMAD.IADD R19, R21, 0x1, -R12.reuse ;  /* 0x0000000115137824 */ /* 0x101fe400078e0a0c */
[----:B---3--:R-:W-:Y:S02]  /*00b0*/  IMAD.IADD R3, R24, 0x1, -R12 ;  /* 0x0000000118037824 */ /* 0x008fe400078e0a0c */
[C---:B--2---:R-:W-:Y:S02]  /*00c0*/  IMAD R6, R0.reuse, UR4, R19 ;  /* 0x0000000400067c24 */ /* 0x044fe4000f8e0213 */
[----:B-----5:R-:W-:-:S03]  /*00d0*/  IMAD R7, R0, UR5, R3 ;  /* 0x0000000500077c24 */ /* 0x020fc6000f8e0203 */
[C---:B------:R-:W-:Y:S02]  /*00e0*/  ISETP.GE.AND P0, PT, R6.reuse, UR8, PT ;  /* 0x0000000806007c0c */ /* 0x040fe4000bf06270 */
[----:B------:R-:W-:Y:S02]  /*00f0*/  LOP3.LUT R2, R6, R7, RZ, 0xfc, !PT ;  /* 0x0000000706027212 */ /* 0x000fe400078efcff */
[C---:B------:R-:W-:Y:S01]  /*0100*/  ISETP.LT.AND P0, PT, R7.reuse, UR9, !P0 ;  /* 0x0000000907007c0c */ /* 0x040fe2000c701270 */
[----:B------:R-:W-:-:S03]  /*0110*/  IMAD R7, R7, UR8, R6 ;  /* 0x0000000807077c24 */ /* 0x000fc6000f8e0206 */
[----:B------:R-:W-:Y:S01]  /*0120*/  ISETP.GT.AND P0, PT, R2, -0x1, P0 ;  /* 0xffffffff0200780c */ /* 0x000fe20000704270 */
[----:B------:R-:W-:-:S12]  /*0130*/  IMAD R22, R7, UR10, RZ ;  /* 0x0000000a07167c24 */ /* 0x000fd8000f8e02ff */
[----:B------:R-:W0:Y:S08]  /*0140*/  @P0 LDC.64 R2, c[0x0][0x390] ;  /* 0x0000e400ff020b82 */ /* 0x000e300000000a00 */
[----:B------:R-:W1:Y:S01]  /*0150*/  @P0 LDC.64 R4, c[0x0][0x380] ;  /* 0x0000e000ff040b82 */ /* 0x000e620000000a00 */
[----:B0-----:R-:W-:-:S06]  /*0160*/  @P0 IMAD.WIDE R2, R7, 0x4, R2 ;  /* 0x0000000407020825 */ /* 0x001fcc00078e0202 */
[----:B----4-:R-:W2:Y:S01]  /*0170*/  @P0 LDG.E R3, desc[UR6][R2.64] ;  /* 0x0000000602030981 */ /* 0x010ea2000c1e1900 */
[----:B-1----:R-:W-:-:S05]  /*0180*/  @P0 IMAD.WIDE R4, R22, 0x4, R4 ;  /* 0x0000000416040825 */ /* 0x002fca00078e0204 */
[----:B------:R-:W3:Y:S04]  /*0190*/  @P0 LDG.E R8, desc[UR6][R4.64] ;  /* 0x0000000604080981 */ /* 0x000ee8000c1e1900 */
[----:B------:R-:W4:Y:S04]  /*01a0*/  @P0 LDG.E R10, desc[UR6][R4.64+0x4] ;  /* 0x00000406040a0981 */ /* 0x000f28000c1e1900 */
[----:B------:R-:W5:Y:S01]  /*01b0*/  @P0 LDG.E R14, desc[UR6][R4.64+0x8] ;  /* 0x00000806040e0981 */ /* 0x000f62000c1e1900 */
[----:B------:R-:W0:Y:S01]  /*01c0*/  S2R R9, SR_CgaCtaId ;  /* 0x0000000000097919 */ /* 0x000e220000008800 */
[----:B------:R-:W-:-:S05]  /*01d0*/  MOV R6, 0x400 ;  /* 0x0000040000067802 */ /* 0x000fca0000000f00 */
[----:B------:R-:W-:Y:S02]  /*01e0*/  VIADD R7, R6, 0x3000 ;  /* 0x0000300006077836 */ /* 0x000fe40000000000 */
[----:B------:R-:W-:-:S03]  /*01f0*/  @!P0 IMAD.MOV.U32 R2, RZ, RZ, 0x3f800000 ;  /* 0x3f800000ff028424 */ /* 0x000fc600078e00ff */
[C---:B0-----:R-:W-:Y:S02]  /*0200*/  LEA R7, R9.reuse, R7, 0x18 ;  /* 0x0000000709077211 */ /* 0x041fe400078ec0ff */
[----:B------:R-:W-:-:S03]  /*0210*/  LEA R9, R9, R6, 0x18 ;  /* 0x0000000609097211 */ /* 0x000fc600078ec0ff */
[C---:B------:R-:W-:Y:S02]  /*0220*/  IMAD R20, R24.reuse, 0x80, R7 ;  /* 0x0000008018147824 */ /* 0x040fe400078e0207 */
[----:B------:R-:W-:-:S03]  /*0230*/  IMAD R6, R24, 0x180, R9 ;  /* 0x0000018018067824 */ /* 0x000fc600078e0209 */
[C---:B------:R-:W-:Y:S01]  /*0240*/  LEA R18, R21.reuse, R20, 0x2 ;  /* 0x0000001415127211 */ /* 0x040fe200078e10ff */
[----:B------:R-:W-:-:S04]  /*0250*/  IMAD R7, R21, 0xc, R6 ;  /* 0x0000000c15077824 */ /* 0x000fc800078e0206 */
[----:B--2---:R0:W-:Y:S04]  /*0260*/  @P0 STS [R18], R3 ;  /* 0x0000000312000388 */ /* 0x0041e80000000800 */
[----:B---3--:R0:W-:Y:S04]  /*0270*/  @P0 STS [R7], R8 ;  /* 0x0000000807000388 */ /* 0x0081e80000000800 */
[----:B----4-:R0:W-:Y:S04]  /*0280*/  @P0 STS [R7+0x4], R10 ;  /* 0x0000040a07000388 */ /* 0x0101e80000000800 */
[----:B-----5:R0:W-:Y:S04]  /*0290*/  @P0 STS [R7+0x8], R14 ;  /* 0x0000080e07000388 */ /* 0x0201e80000000800 */
[----:B------:R0:W-:Y:S04]  /*02a0*/  @!P0 STS [R18], RZ ;  /* 0x000000ff12008388 */ /* 0x0001e80000000800 */
[----:B------:R0:W-:Y:S04]  /*02b0*/  @!P0 STS [R7], R2 ;  /* 0x0000000207008388 */ /* 0x0001e80000000800 */
[----:B------:R0:W-:Y:S04]  /*02c0*/  @!P0 STS [R7+0x4], RZ ;  /* 0x000004ff07008388 */ /* 0x0001e80000000800 */
[----:B------:R0:W-:Y:S01]  /*02d0*/  @!P0 STS [R7+0x8], RZ ;  /* 0x000008ff07008388 */ /* 0x0001e20000000800 */
[----:B------:R-:W-:Y:S06]  /*02e0*/  BAR.SYNC.DEFER_BLOCKING 0x0 ;  /* 0x0000000000007b1d */ /* 0x000fec0000010000 */
[----:B------:R-:W-:Y:S05]  /*02f0*/  @!P0 EXIT ;  /* 0x000000000000894d */ /* 0x000fea0003800000 */
[CC--:B0-----:R-:W-:Y:S01]  /*0300*/  VIMNMX R3, PT, PT, R21.reuse, R24.reuse, PT ;  /* 0x0000001815037248 */ /* 0x0c1fe20003fe0100 */
[----:B------:R-:W-:Y:S01]  /*0310*/  IMAD.IADD R0, R0, 0x1, R12 ;  /* 0x0000000100007824 */ /* 0x000fe200078e020c */
[----:B------:R-:W-:Y:S02]  /*0320*/  VIMNMX R5, PT, PT, R21, R24, !PT ;  /* 0x0000001815057248 */ /* 0x000fe40007fe0100 */
[----:B------:R-:W-:-:S04]  /*0330*/  ISETP.GE.AND P0, PT, R3, R12, PT ;  /* 0x0000000c0300720c */ /* 0x000fc80003f06270 */
[----:B------:R-:W-:-:S13]  /*0340*/  ISETP.GT.OR P0, PT, R5, R0, !P0 ;  /* 0x000000000500720c */ /* 0x000fda0004704670 */
[----:B------:R-:W-:Y:S05]  /*0350*/  @P0 EXIT ;  /* 0x000000000000094d */ /* 0x000fea0003800000 */
[----:B------:R-:W-:Y:S01]  /*0360*/  IMAD.MOV R17, RZ, RZ, -R12 ;  /* 0x000000ffff117224 */ /* 0x000fe200078e0a0c */
[----:B------:R-:W-:Y:S01]  /*0370*/  LEA R16, R12, 0x1, 0x1 ;  /* 0x000000010c107811 */ /* 0x000fe200078e08ff */
[----:B------:R-:W-:-:S03]  /*0380*/  IMAD.MOV.U32 R23, RZ, RZ, RZ ;  /* 0x000000ffff177224 */ /* 0x000fc600078e00ff */
[----:B------:R-:W-:-:S13]  /*0390*/  ISETP.GE.AND P0, PT, R12, R17, PT ;  /* 0x000000110c00720c */ /* 0x000fda0003f06270 */
[----:B------:R-:W-:Y:S05]  /*03a0*/  @!P0 BRA `(.L_x_0) ;  /* 0x0000000800348947 */ /* 0x000fea0003800000 */
[----:B------:R-:W-:Y:S01]  /*03b0*/  IADD3 R0, PT, PT, -R12, 0x1, RZ ;  /* 0x000000010c007810 */ /* 0x000fe20007ffe1ff */
[C---:B------:R-:W-:Y:S01]  /*03c0*/  VIADD R4, R19.reuse, 0x2 ;  /* 0x0000000213047836 */ /* 0x040fe20000000000 */
[----:B------:R-:W-:Y:S01]  /*03d0*/  ISETP.GT.AND P1, PT, R19, UR8, PT ;  /* 0x0000000813007c0c */ /* 0x000fe2000bf24270 */
[----:B------:R-:W-:Y:S01]  /*03e0*/  BSSY.RECONVERGENT B0, `(.L_x_0) ;  /* 0x0000089000007945 */ /* 0x000fe20003800200 */
[----:B------:R-:W-:Y:S01]  /*03f0*/  IADD3 R5, PT, PT, R0, R21, RZ ;  /* 0x0000001500057210 */ /* 0x000fe20007ffe0ff */
[----:B------:R-:W-:Y:S01]  /*0400*/  IMAD.MOV.U32 R23, RZ, RZ, RZ ;  /* 0x000000ffff177224 */ /* 0x000fe200078e00ff */
[----:B------:R-:W-:Y:S01]  /*0410*/  LOP3.LUT R2, R16, 0x3, RZ, 0xc0, !PT ;  /* 0x0000000310027812 */ /* 0x000fe200078ec0ff */
[----:B------:R-:W-:Y:S01]  /*0420*/  IMAD.MOV.U32 R7, RZ, RZ, R17 ;  /* 0x000000ffff077224 */ /* 0x000fe200078e0011 */
[----:B------:R-:W-:Y:S01]  /*0430*/  ISETP.GT.AND P2, PT, R5, UR8, PT ;  /* 0x0000000805007c0c */ /* 0x000fe2000bf44270 */
[----:B------:R-:W0:Y:S01]  /*0440*/  LDCU UR5, c[0x0][0x3a0] ;  /* 0x00007400ff0577ac */ /* 0x000e220008000800 */
[----:B------:R-:W-:-:S02]  /*0450*/  ISETP.GT.AND P3, PT, R4, UR8, PT ;  /* 0x0000000804007c0c */ /* 0x000fc4000bf64270 */
[----:B------:R-:W-:Y:S01]  /*0460*/  ISETP.GT.AND P4, PT, R19, -0x1, !P1 ;  /* 0xffffffff1300780c */ /* 0x000fe20004f84270 */
[----:B------:R-:W1:Y:S01]  /*0470*/  LDCU UR10, c[0x0][0x3ac] ;  /* 0x00007580ff0a77ac */ /* 0x000e620008000800 */
[----:B------:R-:W-:Y:S02]  /*0480*/  ISETP.GT.AND P2, PT, R5, -0x1, !P2 ;  /* 0xffffffff0500780c */ /* 0x000fe40005744270 */
[----:B------:R-:W-:Y:S02]  /*0490*/  ISETP.NE.AND P0, PT, R2, 0x1, PT ;  /* 0x000000010200780c */ /* 0x000fe40003f05270 */
[----:B------:R-:W-:Y:S02]  /*04a0*/  ISETP.GT.AND P1, PT, R4, -0x1, !P3 ;  /* 0xffffffff0400780c */ /* 0x000fe40005f24270 */
[----:B------:R-:W-:Y:S02]  /*04b0*/  P2R R13, PR, RZ, 0x10 ;  /* 0x00000010ff0d7803 */ /* 0x000fe40000000000 */
[----:B------:R-:W-:-:S02]  /*04c0*/  IADD3 R6, PT, PT, -R12, 0x3, RZ ;  /* 0x000000030c067810 */ /* 0x000fc40007ffe1ff */
[----:B------:R-:W-:-:S07]  /*04d0*/  P2R R15, PR, RZ, 0x4 ;  /* 0x00000004ff0f7803 */ /* 0x000fce0000000000 */
.L_x_9:
[----:B------:R-:W2:Y:S01]  /*04e0*/  LDCU UR4, c[0x0][0x3a4] ;  /* 0x00007480ff0477ac */ /* 0x000ea20008000800 */
[----:B------:R-:W-:Y:S01]  /*04f0*/  IMAD.IADD R8, R24, 0x1, R7 ;  /* 0x0000000118087824 */ /* 0x000fe200078e0207 */
[----:B------:R-:W3:Y:S01]  /*0500*/  LDC.64 R2, c[0x0][0x398] ;  /* 0x0000e600ff027b82 */ /* 0x000ee20000000a00 */
[----:B------:R-:W-:Y:S01]  /*0510*/  ISETP.NE.AND P4, PT, R13, RZ, PT ;  /* 0x000000ff0d00720c */ /* 0x000fe20003f85270 */
[----:B------:R-:W4:Y:S01]  /*0520*/  LDCU UR9, c[0x0][0x3ac] ;  /* 0x00007580ff0977ac */ /* 0x000f220008000800 */
[----:B------:R-:W-:Y:S01]  /*0530*/  LEA R10, R7, R20, 0x7 ;  /* 0x00000014070a7211 */ /* 0x000fe200078e38ff */
[----:B------:R-:W-:Y:S01]  /*0540*/  BSSY.RECONVERGENT B1, `(.L_x_1) ;  /* 0x0000012000017945 */ /* 0x000fe20003800200 */
[----:B------:R-:W-:-:S03]  /*0550*/  LOP3.LUT P3, RZ, R19, 0x7fffffe0, R8, 0xc8, !PT ;  /* 0x7fffffe013ff7812 */ /* 0x000fc6000786c808 */
[----:B------:R-:W-:Y:S01]  /*0560*/  IMAD R25, R19, 0x4, R10 ;  /* 0x0000000413197824 */ /* 0x000fe200078e020a */
[----:B--2---:R-:W-:-:S04]  /*0570*/  ISETP.GT.AND P2, PT, R8, UR4, PT ;  /* 0x0000000408007c0c */ /* 0x004fc8000bf44270 */
[----:B------:R-:W-:Y:S01]  /*0580*/  ISETP.GT.AND P2, PT, R8, -0x1, !P2 ;  /* 0xffffffff0800780c */ /* 0x000fe20005744270 */
[----:B----4-:R-:W-:-:S03]  /*0590*/  IMAD.U32 R12, RZ, RZ, UR9 ;  /* 0x00000009ff0c7e24 */ /* 0x010fc6000f8e00ff */
[----:B------:R-:W-:Y:S01]  /*05a0*/  PLOP3.LUT P3, PT, P3, P2, P4, 0xf7, 0x0 ;  /* 0x000000000000781c */ /* 0x000fe20001f65e47 */
[----:B------:R-:W-:-:S04]  /*05b0*/  IMAD.IADD R9, R7, 0x1, R12 ;  /* 0x0000000107097824 */ /* 0x000fc800078e020c */
[----:B------:R-:W-:-:S04]  /*05c0*/  IMAD R11, R9, R16, RZ ;  /* 0x00000010090b7224 */ /* 0x000fc800078e02ff */
[----:B---3--:R-:W-:-:S04]  /*05d0*/  IMAD.WIDE R2, R11, 0x4, R2 ;  /* 0x000000040b027825 */ /* 0x008fc800078e0202 */
[----:B------:R-:W-:Y:S05]  /*05e0*/  @P3 BRA `(.L_x_2) ;  /* 0x00000000001c3947 */ /* 0x000fea0003800000 */
[----:B------:R-:W2:Y:S01]  /*05f0*/  LDG.E R14, desc[UR6][R2.64] ;  /* 0x00000006020e7981 */ /* 0x000ea2000c1e1900 */
[----:B------:R-:W3:Y:S03]  /*0600*/  LDCU UR4, c[0x0][0x3b0] ;  /* 0x00007600ff0477ac */ /* 0x000ee60008000800 */
[----:B------:R-:W-:Y:S04]  /*0610*/  LDS R9, [R25] ;  /* 0x0000000019097984 */ /* 0x000fe80000000800 */
[----:B------:R-:W4:Y:S02]  /*0620*/  LDS R26, [R18] ;  /* 0x00000000121a7984 */ /* 0x000f240000000800 */
[----:B----4-:R-:W-:-:S05]  /*0630*/  FADD R9, R9, -R26 ;  /* 0x8000001a09097221 */ /* 0x010fca0000000000 */
[----:B---3--:R-:W-:-:S05]  /*0640*/  FSET.BF.LT.AND R9, |R9|, UR4, PT ;  /* 0x0000000409097c0a */ /* 0x008fca000b801200 */
[----:B--2---:R-:W-:-:S07]  /*0650*/  FFMA R23, R14, R9, R23 ;  /* 0x000000090e177223 */ /* 0x004fce0000000017 */
.L_x_2:
[----:B01----:R-:W-:Y:S05]  /*0660*/  BSYNC.RECONVERGENT B1 ;  /* 0x0000000000017941 */ /* 0x003fea0003800200 */
.L_x_1:
[----:B------:R-:W-:Y:S01]  /*0670*/  IMAD.MOV.U32 R14, RZ, RZ, R0 ;  /* 0x000000ffff0e7224 */ /* 0x000fe200078e0000 */
[----:B------:R-:W-:Y:S06]  /*0680*/  @!P0 BRA `(.L_x_3) ;  /* 0x0000000000748947 */ /* 0x000fec0003800000 */
[----:B------:R-:W-:Y:S01]  /*0690*/  ISETP.NE.AND P4, PT, R15, RZ, PT ;  /* 0x000000ff0f00720c */ /* 0x000fe20003f85270 */
[----:B------:R-:W-:Y:S01]  /*06a0*/  BSSY.RECONVERGENT B1, `(.L_x_4) ;  /* 0x000000c000017945 */ /* 0x000fe20003800200 */
[----:B------:R-:W-:-:S04]  /*06b0*/  LOP3.LUT P3, RZ, R5, 0x7fffffe0, R8, 0xc8, !PT ;  /* 0x7fffffe005ff7812 */ /* 0x000fc8000786c808 */
[----:B------:R-:W-:Y:S02]  /*06c0*/  PLOP3.LUT P3, PT, P3, P2, P4, 0xf7, 0x0 ;  /* 0x000000000000781c */ /* 0x000fe40001f65e47 */
[----:B------:R-:W-:-:S11]  /*06d0*/  PLOP3.LUT P4, PT, P2, P1, PT, 0x80, 0x8 ;  /* 0x000000000008781c */ /* 0x000fd60001783070 */
[----:B------:R-:W-:Y:S05]  /*06e0*/  @P3 BRA `(.L_x_5) ;  /* 0x00000000001c3947 */ /* 0x000fea0003800000 */
[----:B------:R-:W2:Y:S01]  /*06f0*/  LDG.E R14, desc[UR6][R2.64+0x4] ;  /* 0x00000406020e7981 */ /* 0x000ea2000c1e1900 */
[----:B------:R-:W0:Y:S03]  /*0700*/  LDCU UR4, c[0x0][0x3b0] ;  /* 0x00007600ff0477ac */ /* 0x000e260008000800 */
[----:B------:R-:W-:Y:S04]  /*0710*/  LDS R9, [R25+0x4] ;  /* 0x0000040019097984 */ /* 0x000fe80000000800 */
[----:B------:R-:W1:Y:S02]  /*0720*/  LDS R26, [R18] ;  /* 0x00000000121a7984 */ /* 0x000e640000000800 */
[----:B-1----:R-:W-:-:S05]  /*0730*/  FADD R9, -R26, R9 ;  /* 0x000000091a097221 */ /* 0x002fca0000000100 */
[----:B0-----:R-:W-:-:S05]  /*0740*/  FSET.BF.LT.AND R9, |R9|, UR4, PT ;  /* 0x0000000409097c0a */ /* 0x001fca000b801200 */
[----:B--2---:R-:W-:-:S07]  /*0750*/  FFMA R23, R14, R9, R23 ;  /* 0x000000090e177223 */ /* 0x004fce0000000017 */
.L_x_5:
[----:B------:R-:W-:Y:S05]  /*0760*/  BSYNC.RECONVERGENT B1 ;  /* 0x0000000000017941 */ /* 0x000fea0003800200 */
.L_x_4:
[----:B------:R-:W-:Y:S01]  /*0770*/  BSSY.RECONVERGENT B1, `(.L_x_3) ;  /* 0x000000e000017945 */ /* 0x000fe20003800200 */
[----:B------:R-:W-:-:S03]  /*0780*/  IMAD.MOV.U32 R14, RZ, RZ, R6 ;  /* 0x000000ffff0e7224 */ /* 0x000fc600078e0006 */
[----:B------:R-:W-:Y:S05]  /*0790*/  @!P4 BRA `(.L_x_6) ;  /* 0x00000000002cc947 */ /* 0x000fea0003800000 */
[----:B------:R-:W-:Y:S01]  /*07a0*/  LOP3.LUT P3, RZ, R4, 0x7fffffe0, R8, 0xc8, !PT ;  /* 0x7fffffe004ff7812 */ /* 0x000fe2000786c808 */
[----:B------:R-:W-:-:S12]  /*07b0*/  IMAD.MOV.U32 R14, RZ, RZ, R6 ;  /* 0x000000ffff0e7224 */ /* 0x000fd800078e0006 */
[----:B------:R-:W-:Y:S05]  /*07c0*/  @P3 BRA `(.L_x_6) ;  /* 0x0000000000203947 */ /* 0x000fea0003800000 */
[----:B------:R-:W2:Y:S01]  /*07d0*/  LDG.E R2, desc[UR6][R2.64+0x8] ;  /* 0x0000080602027981 */ /* 0x000ea2000c1e1900 */
[----:B------:R-:W0:Y:S03]  /*07e0*/  LDCU UR4, c[0x0][0x3b0] ;  /* 0x00007600ff0477ac */ /* 0x000e260008000800 */
[----:B------:R-:W-:Y:S04]  /*07f0*/  LDS R9, [R25+0x8] ;  /* 0x0000080019097984 */ /* 0x000fe80000000800 */
[----:B------:R-:W1:Y:S02]  /*0800*/  LDS R14, [R18] ;  /* 0x00000000120e7984 */ /* 0x000e640000000800 */
[----:B-1----:R-:W-:Y:S01]  /*0810*/  FADD R9, -R14, R9 ;  /* 0x000000090e097221 */ /* 0x002fe20000000100 */
[----:B------:R-:W-:-:S04]  /*0820*/  IMAD.MOV.U32 R14, RZ, RZ, R6 ;  /* 0x000000ffff0e7224 */ /* 0x000fc800078e0006 */
[----:B0-----:R-:W-:-:S05]  /*0830*/  FSET.BF.LT.AND R9, |R9|, UR4, PT ;  /* 0x0000000409097c0a */ /* 0x001fca000b801200 */
[----:B--2---:R-:W-:-:S07]  /*0840*/  FFMA R23, R2, R9, R23 ;  /* 0x0000000902177223 */ /* 0x004fce0000000017 */
.L_x_6:
[----:B------:R-:W-:Y:S05]  /*0850*/  BSYNC.RECONVERGENT B1 ;  /* 0x0000000000017941 */ /* 0x000fea0003800200 */
.L_x_3:
[----:B------:R-:W-:-:S13]  /*0860*/  ISETP.GE.U32.AND P3, PT, R30, 0x3, PT ;  /* 0x000000031e00780c */ /* 0x000fda0003f66070 */
[----:B------:R-:W-:Y:S05]  /*0870*/  @!P3 BRA `(.L_x_7) ;  /* 0x0000000000f0b947 */ /* 0x000fea0003800000 */
[----:B------:R-:W-:Y:S01]  /*0880*/  BSSY.RECONVERGENT B1, `(.L_x_7) ;  /* 0x000003b000017945 */ /* 0x000fe20003800200 */
[----:B------:R-:W-:-:S07]  /*0890*/  IADD3 R9, PT, PT, R11, R12, RZ ;  /* 0x0000000c0b097210 */ /* 0x000fce0007ffe0ff */
.L_x_8:
[--C-:B------:R-:W-:Y:S02]  /*08a0*/  IMAD.IADD R25, R21, 0x1, R14.reuse ;  /* 0x0000000115197824 */ /* 0x100fe400078e020e */
[----:B------:R-:W-:Y:S02]  /*08b0*/  IMAD.IADD R11, R9, 0x1, R14 ;  /* 0x00000001090b7824 */ /* 0x000fe400078e020e */
[C---:B------:R-:W-:Y:S01]  /*08c0*/  VIADD R3, R25.reuse, 0x1 ;  /* 0x0000000119037836 */ /* 0x040fe20000000000 */
[C---:B------:R-:W-:Y:S02]  /*08d0*/  ISETP.GT.AND P3, PT, R25.reuse, UR5, PT ;  /* 0x0000000519007c0c */ /* 0x040fe4000bf64270 */
[C-C-:B------:R-:W-:Y:S02]  /*08e0*/  LOP3.LUT P4, RZ, R25.reuse, 0x7fffffe0, R8.reuse, 0xc8, !PT ;  /* 0x7fffffe019ff7812 */ /* 0x140fe4000788c808 */
[----:B------:R-:W-:Y:S02]  /*08f0*/  ISETP.GT.AND P3, PT, R25, -0x1, !P3 ;  /* 0xffffffff1900780c */ /* 0x000fe40005f64270 */
[----:B------:R-:W-:-:S02]  /*0900*/  LOP3.LUT P5, RZ, R3, 0x7fffffe0, R8, 0xc8, !PT ;  /* 0x7fffffe003ff7812 */ /* 0x000fc400078ac808 */
[----:B------:R-:W-:Y:S02]  /*0910*/  PLOP3.LUT P4, PT, P4, P2, P3, 0xf7, 0x0 ;  /* 0x000000000000781c */ /* 0x000fe40002785e37 */
[----:B------:R-:W-:-:S04]  /*0920*/  ISETP.GT.AND P3, PT, R3, UR5, PT ;  /* 0x0000000503007c0c */ /* 0x000fc8000bf64270 */
[----:B------:R-:W-:Y:S01]  /*0930*/  ISETP.GT.AND P3, PT, R3, -0x1, !P3 ;  /* 0xffffffff0300780c */ /* 0x000fe20005f64270 */
[----:B------:R-:W-:-:S03]  /*0940*/  VIADD R3, R25, 0x2 ;  /* 0x0000000219037836 */ /* 0x000fc60000000000 */
[----:B------:R-:W-:Y:S02]  /*0950*/  PLOP3.LUT P3, PT, P5, P2, P3, 0xf7, 0x0 ;  /* 0x000000000000781c */ /* 0x000fe40002f65e37 */
[----:B------:R-:W-:Y:S01]  /*0960*/  ISETP.GT.AND P5, PT, R3, UR5, PT ;  /* 0x0000000503007c0c */ /* 0x000fe2000bfa4270 */
[----:B------:R-:W-:Y:S01]  /*0970*/  IMAD R29, R25, 0x4, R10 ;  /* 0x00000004191d7824 */ /* 0x000fe200078e020a */
[C---:B------:R-:W-:Y:S01]  /*0980*/  LOP3.LUT P6, RZ, R3.reuse, 0x7fffffe0, R8, 0xc8, !PT ;  /* 0x7fffffe003ff7812 */ /* 0x040fe200078cc808 */
[----:B------:R-:W-:Y:S01]  /*0990*/  @!P4 LDS R26, [R18] ;  /* 0x00000000121ac984 */ /* 0x000fe20000000800 */
[----:B------:R-:W-:Y:S01]  /*09a0*/  ISETP.GT.AND P5, PT, R3, -0x1, !P5 ;  /* 0xffffffff0300780c */ /* 0x000fe20006fa4270 */
[----:B------:R-:W0:Y:S03]  /*09b0*/  @!P4 LDC R28, c[0x0][0x3b0] ;  /* 0x0000ec00ff1ccb82 */ /* 0x000e260000000800 */
[----:B------:R-:W-:-:S05]  /*09c0*/  PLOP3.LUT P5, PT, P6, P2, P5, 0xf7, 0x0 ;  /* 0x000000000000781c */ /* 0x000fca00037a5e57 */
[----:B------:R-:W1:Y:S08]  /*09d0*/  LDC.64 R2, c[0x0][0x398] ;  /* 0x0000e600ff027b82 */ /* 0x000e700000000a00 */
[----:B------:R-:W-:Y:S01]  /*09e0*/  @!P5 LDS R32, [R18] ;  /* 0x000000001220d984 */ /* 0x000fe20000000800 */
[----:B------:R-:W2:Y:S01]  /*09f0*/  @!P5 LDC R34, c[0x0][0x3b0] ;  /* 0x0000ec00ff22db82 */ /* 0x000ea20000000800 */
[----:B-1----:R-:W-:-:S02]  /*0a00*/  IMAD.WIDE R2, R11, 0x4, R2 ;  /* 0x000000040b027825 */ /* 0x002fc400078e0202 */
[----:B------:R-:W1:Y:S04]  /*0a10*/  @!P4 LDS R11, [R29] ;  /* 0x000000001d0bc984 */ /* 0x000e680000000800 */
[----:B------:R-:W3:Y:S01]  /*0a20*/  @!P4 LDG.E R12, desc[UR6][R2.64] ;  /* 0x00000006020cc981 */ /* 0x000ee2000c1e1900 */
[----:B-1----:R-:W-:-:S03]  /*0a30*/  @!P4 FADD R11, R11, -R26 ;  /* 0x8000001a0b0bc221 */ /* 0x002fc60000000000 */
[----:B------:R-:W-:Y:S02]  /*0a40*/  @!P3 LDS R26, [R18] ;  /* 0x00000000121ab984 */ /* 0x000fe40000000800 */
[----:B0-----:R-:W-:Y:S02]  /*0a50*/  @!P4 FSET.BF.LT.AND R11, |R11|, R28, PT ;  /* 0x0000001c0b0bc20a */ /* 0x001fe40003801200 */
[----:B------:R-:W0:Y:S03]  /*0a60*/  @!P3 LDC R28, c[0x0][0x3b0] ;  /* 0x0000ec00ff1cbb82 */ /* 0x000e260000000800 */
[----:B---3--:R-:W-:Y:S01]  /*0a70*/  @!P4 FFMA R23, R12, R11, R23 ;  /* 0x0000000b0c17c223 */ /* 0x008fe20000000017 */
[----:B------:R-:W-:Y:S01]  /*0a80*/  IADD3 R11, PT, PT, R25, 0x3, RZ ;  /* 0x00000003190b7810 */ /* 0x000fe20007ffe0ff */
[----:B------:R-:W3:Y:S03]  /*0a90*/  @!P3 LDG.E R12, desc[UR6][R2.64+0x4] ;  /* 0x00000406020cb981 */ /* 0x000ee6000c1e1900 */
[----:B------:R-:W-:-:S02]  /*0aa0*/  ISETP.GT.AND P4, PT, R11, UR5, PT ;  /* 0x000000050b007c0c */ /* 0x000fc4000bf84270 */
[C---:B------:R-:W-:Y:S02]  /*0ab0*/  LOP3.LUT P6, RZ, R11.reuse, 0x7fffffe0, R8, 0xc8, !PT ;  /* 0x7fffffe00bff7812 */ /* 0x040fe400078cc808 */
[----:B------:R-:W-:Y:S02]  /*0ac0*/  ISETP.GT.AND P4, PT, R11, -0x1, !P4 ;  /* 0xffffffff0b00780c */ /* 0x000fe40006784270 */
[----:B------:R-:W1:Y:S02]  /*0ad0*/  @!P3 LDS R11, [R29+0x4] ;  /* 0x000004001d0bb984 */ /* 0x000e640000000800 */
[----:B------:R-:W-:-:S13]  /*0ae0*/  PLOP3.LUT P4, PT, P6, P2, P4, 0xf7, 0x0 ;  /* 0x000000000000781c */ /* 0x000fda0003785e47 */
[----:B------:R-:W-:Y:S01]  /*0af0*/  @!P4 LDS R25, [R18] ;  /* 0x000000001219c984 */ /* 0x000fe20000000800 */
[----:B------:R-:W4:Y:S01]  /*0b00*/  @!P4 LDC R36, c[0x0][0x3b0] ;  /* 0x0000ec00ff24cb82 */ /* 0x000f220000000800 */
[----:B-1----:R-:W-:Y:S02]  /*0b10*/  @!P3 FADD R11, -R26, R11 ;  /* 0x0000000b1a0bb221 */ /* 0x002fe40000000100 */
[----:B------:R-:W5:Y:S03]  /*0b20*/  @!P5 LDG.E R26, desc[UR6][R2.64+0x8] ;  /* 0x00000806021ad981 */ /* 0x000f66000c1e1900 */
[----:B0-----:R-:W-:Y:S02]  /*0b30*/  @!P3 FSET.BF.LT.AND R11, |R11|, R28, PT ;  /* 0x0000001c0b0bb20a */ /* 0x001fe40003801200 */
[----:B------:R-:W5:Y:S01]  /*0b40*/  @!P4 LDG.E R28, desc[UR6][R2.64+0xc] ;  /* 0x00000c06021cc981 */ /* 0x000f62000c1e1900 */
[----:B------:R-:W-:-:S02]  /*0b50*/  VIADD R27, R14, 0x3 ;  /* 0x000000030e1b7836 */ /* 0x000fc40000000000 */
[----:B------:R-:W-:Y:S02]  /*0b60*/  VIADD R14, R14, 0x4 ;  /* 0x000000040e0e7836 */ /* 0x000fe40000000000 */
[----:B---3--:R-:W-:Y:S02]  /*0b70*/  @!P3 FFMA R23, R12, R11, R23 ;  /* 0x0000000b0c17b223 */ /* 0x008fe40000000017 */
[----:B------:R-:W0:Y:S04]  /*0b80*/  @!P4 LDS R12, [R29+0xc] ;  /* 0x00000c001d0cc984 */ /* 0x000e280000000800 */
[----:B------:R-:W1:Y:S01]  /*0b90*/  @!P5 LDS R11, [R29+0x8] ;  /* 0x000008001d0bd984 */ /* 0x000e620000000800 */
[----:B0-----:R-:W-:Y:S01]  /*0ba0*/  @!P4 FADD R25, -R25, R12 ;  /* 0x0000000c1919c221 */ /* 0x001fe20000000100 */
[----:B------:R-:W-:-:S02]  /*0bb0*/  IMAD.U32 R12, RZ, RZ, UR10 ;  /* 0x0000000aff0c7e24 */ /* 0x000fc4000f8e00ff */
[----:B-1----:R-:W-:-:S03]  /*0bc0*/  @!P5 FADD R11, -R32, R11 ;  /* 0x0000000b200bd221 */ /* 0x002fc60000000100 */
[----:B------:R-:W-:Y:S02]  /*0bd0*/  ISETP.NE.AND P3, PT, R27, R12, PT ;  /* 0x0000000c1b00720c */ /* 0x000fe40003f65270 */
[----:B--2---:R-:W-:Y:S02]  /*0be0*/  @!P5 FSET.BF.LT.AND R11, |R11|, R34, PT ;  /* 0x000000220b0bd20a */ /* 0x004fe40003801200 */
[----:B----4-:R-:W-:-:S03]  /*0bf0*/  @!P4 FSET.BF.LT.AND R25, |R25|, R36, PT ;  /* 0x000000241919c20a */ /* 0x010fc60003801200 */
[----:B-----5:R-:W-:-:S04]  /*0c00*/  @!P5 FFMA R23, R26, R11, R23 ;  /* 0x0000000b1a17d223 */ /* 0x020fc80000000017 */
[----:B------:R-:W-:Y:S02]  /*0c10*/  @!P4 FFMA R23, R28, R25, R23 ;  /* 0x000000191c17c223 */ /* 0x000fe40000000017 */
[----:B------:R-:W-:Y:S05]  /*0c20*/  @P3 BRA `(.L_x_8) ;  /* 0xfffffffc001c3947 */ /* 0x000fea000383ffff */
[----:B------:R-:W-:Y:S05]  /*0c30*/  BSYNC.RECONVERGENT B1 ;  /* 0x0000000000017941 */ /* 0x000fea0003800200 */
.L_x_7:
[C---:B------:R-:W-:Y:S01]  /*0c40*/  ISETP.NE.AND P2, PT, R7.reuse, R12, PT ;  /* 0x0000000c0700720c */ /* 0x040fe20003f45270 */
[----:B------:R-:W-:-:S12]  /*0c50*/  VIADD R7, R7, 0x1 ;  /* 0x0000000107077836 */ /* 0x000fd80000000000 */
[----:B------:R-:W-:Y:S05]  /*0c60*/  @P2 BRA `(.L_x_9) ;  /* 0xfffffff8001c2947 */ /* 0x000fea000383ffff */
[----:B------:R-:W-:Y:S05]  /*0c70*/  BSYNC.RECONVERGENT B0 ;  /* 0x0000000000007941 */ /* 0x000fea0003800200 */
.L_x_0:
[----:B------:R-:W0:Y:S02]  /*0c80*/  LDC R4, c[0x0][0x3a8] ;  /* 0x0000ea00ff047b82 */ /* 0x000e240000000800 */
[----:B0-----:R-:W-:-:S13]  /*0c90*/  ISETP.GE.AND P0, PT, R4, 0x1, PT ;  /* 0x000000010400780c */ /* 0x001fda0003f06270 */
[----:B------:R-:W-:Y:S05]  /*0ca0*/  @!P0 EXIT ;  /* 0x000000000000894d */ /* 0x000fea0003800000 */
[----:B------:R-:W-:-:S05]  /*0cb0*/  IMAD.MOV R3, RZ, RZ, -R12 ;  /* 0x000000ffff037224 */ /* 0x000fca00078e0a0c */
[----:B------:R-:W-:-:S13]  /*0cc0*/  ISETP.GE.AND P0, PT, R12, R3, PT ;  /* 0x000000030c00720c */ /* 0x000fda0003f06270 */
[----:B------:R-:W-:Y:S05]  /*0cd0*/  @!P0 BRA `(.L_x_10) ;  /* 0x00000010006c8947 */ /* 0x000fea0003800000 */
[----:B------:R-:W0:Y:S01]  /*0ce0*/  LDCU UR4, c[0x0][0x3a0] ;  /* 0x00007400ff0477ac */ /* 0x000e220008000800 */
[C---:B------:R-:W-:Y:S01]  /*0cf0*/  IADD3 R14, PT, PT, -R12.reuse, 0x1, RZ ;  /* 0x000000010c0e7810 */ /* 0x040fe20007ffe1ff */
[----:B------:R-:W-:Y:S01]  /*0d00*/  IMAD.MOV.U32 R11, RZ, RZ, RZ ;  /* 0x000000ffff0b7224 */ /* 0x000fe200078e00ff */
[C---:B------:R-:W-:Y:S02]  /*0d10*/  IADD3 R15, PT, PT, R19.reuse, 0x2, RZ ;  /* 0x00000002130f7810 */ /* 0x040fe40007ffe0ff */
[----:B------:R-:W-:Y:S01]  /*0d20*/  IADD3 R12, PT, PT, -R12, 0x3, RZ ;  /* 0x000000030c0c7810 */ /* 0x000fe20007ffe1ff */
[----:B------:R-:W-:Y:S01]  /*0d30*/  IMAD.IADD R13, R14, 0x1, R21 ;  /* 0x000000010e0d7824 */ /* 0x000fe200078e0215 */
[----:B0-----:R-:W-:-:S04]  /*0d40*/  ISETP.GT.AND P0, PT, R19, UR4, PT ;  /* 0x0000000413007c0c */ /* 0x001fc8000bf04270 */
[----:B------:R-:W-:Y:S02]  /*0d50*/  ISETP.GT.AND P1, PT, R13, UR4, PT ;  /* 0x000000040d007c0c */ /* 0x000fe4000bf24270 */
[----:B------:R-:W-:Y:S02]  /*0d60*/  ISETP.GT.AND P2, PT, R15, UR4, PT ;  /* 0x000000040f007c0c */ /* 0x000fe4000bf44270 */
[----:B------:R-:W-:Y:S02]  /*0d70*/  ISETP.GT.AND P3, PT, R19, -0x1, !P0 ;  /* 0xffffffff1300780c */ /* 0x000fe40004764270 */
[----:B------:R-:W-:Y:S02]  /*0d80*/  ISETP.GT.AND P1, PT, R13, -0x1, !P1 ;  /* 0xffffffff0d00780c */ /* 0x000fe40004f24270 */
[----:B------:R-:W-:Y:S02]  /*0d90*/  ISETP.GT.AND P0, PT, R15, -0x1, !P2 ;  /* 0xffffffff0f00780c */ /* 0x000fe40005704270 */
[----:B------:R-:W-:-:S02]  /*0da0*/  P2R R29, PR, RZ, 0x8 ;  /* 0x00000008ff1d7803 */ /* 0x000fc40000000000 */
[----:B------:R-:W-:-:S09]  /*0db0*/  P2R R28, PR, RZ, 0x2 ;  /* 0x00000002ff1c7803 */ /* 0x000fd20000000000 */
.L_x_42:
[----:B0-----:R-:W-:Y:S02]  /*0dc0*/  IMAD.MOV.U32 R10, RZ, RZ, RZ ;  /* 0x000000ffff0a7224 */ /* 0x001fe400078e00ff */
[----:B------:R-:W-:-:S07]  /*0dd0*/  IMAD.MOV.U32 R9, RZ, RZ, R17 ;  /* 0x000000ffff097224 */ /* 0x000fce00078e0011 */
.L_x_41:
[----:B------:R-:W0:Y:S01]  /*0de0*/  LDCU UR8, c[0x0][0x3a4] ;  /* 0x00007480ff0877ac */ /* 0x000e220008000800 */
[----:B------:R-:W1:Y:S01]  /*0df0*/  S2UR UR5, SR_CgaCtaId ;  /* 0x00000000000579c3 */ /* 0x000e620000008800 */
[----:B------:R-:W-:Y:S01]  /*0e00*/  IMAD.IADD R8, R24, 0x1, R9 ;  /* 0x0000000118087824 */ /* 0x000fe200078e0209 */
[----:B------:R-:W-:Y:S01]  /*0e10*/  ISETP.NE.AND P4, PT, R29, RZ, PT ;  /* 0x000000ff1d00720c */ /* 0x000fe20003f85270 */
[----:B------:R-:W2:Y:S01]  /*0e20*/  LDCU UR9, c[0x0][0x3ac] ;  /* 0x00007580ff0977ac */ /* 0x000ea20008000800 */
[----:B------:R-:W-:Y:S01]  /*0e30*/  IMAD R7, R9, 0x80, R20 ;  /* 0x0000008009077824 */ /* 0x000fe200078e0214 */
[----:B------:R-:W-:Y:S01]  /*0e40*/  BSSY.RECONVERGENT B2, `(.L_x_11) ;  /* 0x0000029000027945 */ /* 0x000fe20003800200 */
[C---:B------:R-:W-:Y:S01]  /*0e50*/  LOP3.LUT P3, RZ, R19.reuse, 0x7fffffe0, R8, 0xc8, !PT ;  /* 0x7fffffe013ff7812 */ /* 0x040fe2000786c808 */
[----:B------:R-:W-:Y:S01]  /*0e60*/  UMOV UR4, 0x400 ;  /* 0x0000040000047882 */ /* 0x000fe20000000000 */
[----:B------:R-:W3:Y:S01]  /*0e70*/  LDC.64 R4, c[0x0][0x398] ;  /* 0x0000e600ff047b82 */ /* 0x000ee20000000a00 */
[----:B------:R-:W-:Y:S01]  /*0e80*/  IMAD R27, R19, 0x4, R7 ;  /* 0x00000004131b7824 */ /* 0x000fe200078e0207 */
[----:B0-----:R-:W-:-:S04]  /*0e90*/  ISETP.GT.AND P1, PT, R8, UR8, PT ;  /* 0x0000000808007c0c */ /* 0x001fc8000bf24270 */
[----:B------:R-:W-:Y:S02]  /*0ea0*/  ISETP.GT.AND P1, PT, R8, -0x1, !P1 ;  /* 0xffffffff0800780c */ /* 0x000fe40004f24270 */
[C---:B--2---:R-:W-:Y:S01]  /*0eb0*/  IADD3 R25, PT, PT, R9.reuse, UR9, RZ ;  /* 0x0000000909197c10 */ /* 0x044fe2000fffe0ff */
[----:B-1----:R-:W-:Y:S01]  /*0ec0*/  ULEA UR4, UR5, UR4, 0x18 ;  /* 0x0000000405047291 */ /* 0x002fe2000f8ec0ff */
[----:B------:R-:W-:Y:S02]  /*0ed0*/  PLOP3.LUT P3, PT, P3, P1, P4, 0xf7, 0x0 ;  /* 0x000000000000781c */ /* 0x000fe40001f63e47 */
[----:B------:R-:W-:Y:S01]  /*0ee0*/  ISETP.NE.AND P2, PT, R9, UR9, PT ;  /* 0x0000000909007c0c */ /* 0x000fe2000bf45270 */
[----:B------:R-:W-:Y:S02]  /*0ef0*/  IMAD R25, R25, R16, RZ ;  /* 0x0000001019197224 */ /* 0x000fe400078e02ff */
[----:B------:R-:W-:Y:S01]  /*0f00*/  LEA R3, R11, UR4, 0x2 ;  /* 0x000000040b037c11 */ /* 0x000fe2000f8e10ff */
[----:B------:R-:W-:-:S02]  /*0f10*/  VIADD R9, R9, 0x1 ;  /* 0x0000000109097836 */ /* 0x000fc40000000000 */
[----:B---3--:R-:W-:-:S04]  /*0f20*/  IMAD.WIDE R4, R25, 0x4, R4 ;  /* 0x0000000419047825 */ /* 0x008fc800078e0204 */
[----:B------:R-:W-:-:S04]  /*0f30*/  IMAD R6, R8, 0x180, R3 ;  /* 0x0000018008067824 */ /* 0x000fc800078e0203 */
[----:B------:R-:W-:Y:S01]  /*0f40*/  IMAD R31, R19, 0xc, R6 ;  /* 0x0000000c131f7824 */ /* 0x000fe200078e0206 */
[----:B------:R-:W-:Y:S06]  /*0f50*/  @P3 BRA `(.L_x_12) ;  /* 0x00000000005c3947 */ /* 0x000fec0003800000 */
[----:B------:R-:W-:Y:S01]  /*0f60*/  LDS R0, [R27] ;  /* 0x000000001b007984 */ /* 0x000fe20000000800 */
[----:B------:R-:W0:Y:S01]  /*0f70*/  LDCU UR4, c[0x0][0x3b0] ;  /* 0x00007600ff0477ac */ /* 0x000e220008000800 */
[----:B------:R-:W1:Y:S01]  /*0f80*/  MUFU.RCP R2, R23 ;  /* 0x0000001700027308 */ /* 0x000e620000001000 */
[----:B------:R-:W-:Y:S01]  /*0f90*/  BSSY.RECONVERGENT B3, `(.L_x_13) ;  /* 0x000000f000037945 */ /* 0x000fe20003800200 */
[----:B------:R-:W2:Y:S02]  /*0fa0*/  LDS R3, [R18] ;  /* 0x0000000012037984 */ /* 0x000ea40000000800 */
[----:B--2---:R-:W-:Y:S01]  /*0fb0*/  FADD R0, R0, -R3 ;  /* 0x8000000300007221 */ /* 0x004fe20000000000 */
[----:B-1----:R-:W-:-:S04]  /*0fc0*/  FFMA R3, R2, -R23, 1 ;  /* 0x3f80000002037423 */ /* 0x002fc80000000817 */
[----:B0-----:R-:W-:Y:S01]  /*0fd0*/  FSET.BF.LT.AND R0, |R0|, UR4, PT ;  /* 0x0000000400007c0a */ /* 0x001fe2000b801200 */
[----:B------:R-:W-:-:S03]  /*0fe0*/  FFMA R3, R2, R3, R2 ;  /* 0x0000000302037223 */ /* 0x000fc60000000002 */
[----:B------:R-:W0:Y:S01]  /*0ff0*/  FCHK P3, R0, R23 ;  /* 0x0000001700007302 */ /* 0x000e220000060000 */
[----:B------:R-:W-:-:S04]  /*1000*/  FFMA R2, R0, R3, RZ ;  /* 0x0000000300027223 */ /* 0x000fc800000000ff */
[----:B------:R-:W-:-:S04]  /*1010*/  FFMA R26, R2, -R23, R0 ;  /* 0x80000017021a7223 */ /* 0x000fc80000000000 */
[----:B------:R-:W-:Y:S01]  /*1020*/  FFMA R2, R3, R26, R2 ;  /* 0x0000001a03027223 */ /* 0x000fe20000000002 */
[----:B0-----:R-:W-:Y:S06]  /*1030*/  @!P3 BRA `(.L_x_14) ;  /* 0x000000000010b947 */ /* 0x001fec0003800000 */
[----:B------:R-:W-:Y:S01]  /*1040*/  IMAD.MOV.U32 R3, RZ, RZ, R23 ;  /* 0x000000ffff037224 */ /* 0x000fe200078e0017 */
[----:B------:R-:W-:-:S07]  /*1050*/  MOV R33, 0x1070 ;  /* 0x0000107000217802 */ /* 0x000fce0000000f00 */
[----:B------:R-:W-:Y:S05]  /*1060*/  CALL.REL.NOINC `($__internal_0_$__cuda_sm3x_div_rn_noftz_f32_slowpath) ;  /* 0x0000001000647944 */ /* 0x000fea0003c00000 */
[----:B------:R-:W-:-:S07]  /*1070*/  IMAD.MOV.U32 R2, RZ, RZ, R0 ;  /* 0x000000ffff027224 */ /* 0x000fce00078e0000 */
.L_x_14:
[----:B------:R-:W-:Y:S05]  /*1080*/  BSYNC.RECONVERGENT B3 ;  /* 0x0000000000037941 */ /* 0x000fea0003800200 */
.L_x_13:
[----:B------:R-:W2:Y:S04]  /*1090*/  LDG.E R3, desc[UR6][R4.64] ;  /* 0x0000000604037981 */ /* 0x000ea8000c1e1900 */
[----:B------:R-:W0:Y:S01]  /*10a0*/  LDS R0, [R31] ;  /* 0x000000001f007984 */ /* 0x000e220000000800 */
[----:B--2---:R-:W-:-:S04]  /*10b0*/  FMUL R3, R3, R2 ;  /* 0x0000000203037220 */ /* 0x004fc80000400000 */
[----:B0-----:R-:W-:-:S07]  /*10c0*/  FFMA R10, R3, R0, R10 ;  /* 0x00000000030a7223 */ /* 0x001fce000000000a */
.L_x_12:
[----:B------:R-:W-:Y:S05]  /*10d0*/  BSYNC.RECONVERGENT B2 ;  /* 0x0000000000027941 */ /* 0x000fea0003800200 */
.L_x_11:
[----:B------:R-:W-:Y:S02]  /*10e0*/  LOP3.LUT R0, R16, 0x3, RZ, 0xc0, !PT ;  /* 0x0000000310007812 */ /* 0x000fe400078ec0ff */
[----:B------:R-:W-:Y:S02]  /*10f0*/  MOV R26, R14 ;  /* 0x0000000e001a7202 */ /* 0x000fe40000000f00 */
[----:B------:R-:W-:-:S13]  /*1100*/  ISETP.NE.AND P3, PT, R0, 0x1, PT ;  /* 0x000000010000780c */ /* 0x000fda0003f65270 */
[----:B------:R-:W-:Y:S05]  /*1110*/  @!P3 BRA `(.L_x_15) ;  /* 0x0000000000f4b947 */ /* 0x000fea0003800000 */
[----:B------:R-:W-:Y:S01]  /*1120*/  ISETP.NE.AND P4, PT, R28, RZ, PT ;  /* 0x000000ff1c00720c */ /* 0x000fe20003f85270 */
[----:B------:R-:W-:Y:S01]  /*1130*/  BSSY.RECONVERGENT B2, `(.L_x_16) ;  /* 0x000001b000027945 */ /* 0x000fe20003800200 */
[----:B------:R-:W-:-:S04]  /*1140*/  LOP3.LUT P3, RZ, R13, 0x7fffffe0, R8, 0xc8, !PT ;  /* 0x7fffffe00dff7812 */ /* 0x000fc8000786c808 */
[----:B------:R-:W-:-:S13]  /*1150*/  PLOP3.LUT P3, PT, P3, P1, P4, 0xf7, 0x0 ;  /* 0x000000000000781c */ /* 0x000fda0001f63e47 */
[----:B------:R-:W-:Y:S05]  /*1160*/  @P3 BRA `(.L_x_17) ;  /* 0x00000000005c3947 */ /* 0x000fea0003800000 */
[----:B------:R-:W-:Y:S01]  /*1170*/  LDS R0, [R27+0x4] ;  /* 0x000004001b007984 */ /* 0x000fe20000000800 */
        /* <DEDUP_REMOVED lines=14> */
[----:B------:R-:W-:Y:S01]  /*1260*/  MOV R33, 0x1290 ;  /* 0x0000129000217802 */ /* 0x000fe20000000f00 */
[----:B------:R-:W-:-:S07]  /*1270*/  IMAD.MOV.U32 R3, RZ, RZ, R23 ;  /* 0x000000ffff037224 */ /* 0x000fce00078e0017 */
[----:B------:R-:W-:Y:S05]  /*1280*/  CALL.REL.NOINC `($__internal_0_$__cuda_sm3x_div_rn_noftz_f32_slowpath) ;  /* 0x0000000c00dc7944 */ /* 0x000fea0003c00000 */
.L_x_19:
[----:B------:R-:W-:Y:S05]  /*1290*/  BSYNC.RECONVERGENT B3 ;  /* 0x0000000000037941 */ /* 0x000fea0003800200 */
.L_x_18:
[----:B------:R-:W2:Y:S04]  /*12a0*/  LDG.E R3, desc[UR6][R4.64+0x4] ;  /* 0x0000040604037981 */ /* 0x000ea8000c1e1900 */
[----:B------:R-:W0:Y:S01]  /*12b0*/  LDS R2, [R31+0xc] ;  /* 0x00000c001f027984 */ /* 0x000e220000000800 */
[----:B--2---:R-:W-:-:S04]  /*12c0*/  FMUL R3, R3, R0 ;  /* 0x0000000003037220 */ /* 0x004fc80000400000 */
[----:B0-----:R-:W-:-:S07]  /*12d0*/  FFMA R10, R3, R2, R10 ;  /* 0x00000002030a7223 */ /* 0x001fce000000000a */
.L_x_17:
[----:B------:R-:W-:Y:S05]  /*12e0*/  BSYNC.RECONVERGENT B2 ;  /* 0x0000000000027941 */ /* 0x000fea0003800200 */
.L_x_16:
[----:B------:R-:W-:Y:S01]  /*12f0*/  PLOP3.LUT P3, PT, P1, P0, PT, 0x80, 0x8 ;  /* 0x000000000008781c */ /* 0x000fe20000f61070 */
[----:B------:R-:W-:Y:S01]  /*1300*/  BSSY.RECONVERGENT B2, `(.L_x_15) ;  /* 0x000001e000027945 */ /* 0x000fe20003800200 */
[----:B------:R-:W-:-:S11]  /*1310*/  IMAD.MOV.U32 R26, RZ, RZ, R12 ;  /* 0x000000ffff1a7224 */ /* 0x000fd600078e000c */
[----:B------:R-:W-:Y:S05]  /*1320*/  @!P3 BRA `(.L_x_20) ;  /* 0x00000000006cb947 */ /* 0x000fea0003800000 */
[----:B------:R-:W-:Y:S01]  /*1330*/  LOP3.LUT P3, RZ, R15, 0x7fffffe0, R8, 0xc8, !PT ;  /* 0x7fffffe00fff7812 */ /* 0x000fe2000786c808 */
[----:B------:R-:W-:-:S12]  /*1340*/  IMAD.MOV.U32 R26, RZ, RZ, R12 ;  /* 0x000000ffff1a7224 */ /* 0x000fd800078e000c */
[----:B------:R-:W-:Y:S05]  /*1350*/  @P3 BRA `(.L_x_20) ;  /* 0x0000000000603947 */ /* 0x000fea0003800000 */
[----:B------:R-:W-:Y:S01]  /*1360*/  LDS R27, [R27+0x8] ;  /* 0x000008001b1b7984 */ /* 0x000fe20000000800 */
[----:B------:R-:W0:Y:S01]  /*1370*/  LDCU UR4, c[0x0][0x3b0] ;  /* 0x00007600ff0477ac */ /* 0x000e220008000800 */
[----:B------:R-:W1:Y:S01]  /*1380*/  MUFU.RCP R2, R23 ;  /* 0x0000001700027308 */ /* 0x000e620000001000 */
[----:B------:R-:W-:Y:S01]  /*1390*/  BSSY.RECONVERGENT B3, `(.L_x_21) ;  /* 0x000000f000037945 */ /* 0x000fe20003800200 */
[----:B------:R-:W2:Y:S01]  /*13a0*/  LDS R0, [R18] ;  /* 0x0000000012007984 */ /* 0x000ea20000000800 */
[----:B-1----:R-:W-:Y:S01]  /*13b0*/  FFMA R3, R2, -R23, 1 ;  /* 0x3f80000002037423 */ /* 0x002fe20000000817 */
[----:B--2---:R-:W-:-:S05]  /*13c0*/  FADD R0, R27, -R0 ;  /* 0x800000001b007221 */ /* 0x004fca0000000000 */
        /* <DEDUP_REMOVED lines=8> */
[----:B------:R-:W-:Y:S02]  /*1450*/  MOV R3, R23 ;  /* 0x0000001700037202 */ /* 0x000fe40000000f00 */
[----:B------:R-:W-:-:S07]  /*1460*/  MOV R33, 0x1480 ;  /* 0x0000148000217802 */ /* 0x000fce0000000f00 */
[----:B------:R-:W-:Y:S05]  /*1470*/  CALL.REL.NOINC `($__internal_0_$__cuda_sm3x_div_rn_noftz_f32_slowpath) ;  /* 0x0000000c00607944 */ /* 0x000fea0003c00000 */
.L_x_22:
[----:B------:R-:W-:Y:S05]  /*1480*/  BSYNC.RECONVERGENT B3 ;  /* 0x0000000000037941 */ /* 0x000fea0003800200 */
.L_x_21:
[----:B------:R-:W2:Y:S01]  /*1490*/  LDG.E R5, desc[UR6][R4.64+0x8] ;  /* 0x0000080604057981 */ /* 0x000ea2000c1e1900 */
[----:B------:R-:W-:-:S03]  /*14a0*/  IMAD.MOV.U32 R26, RZ, RZ, R12 ;  /* 0x000000ffff1a7224 */ /* 0x000fc600078e000c */
[----:B------:R-:W0:Y:S01]  /*14b0*/  LDS R31, [R31+0x18] ;  /* 0x000018001f1f7984 */ /* 0x000e220000000800 */
[----:B--2---:R-:W-:-:S04]  /*14c0*/  FMUL R3, R5, R0 ;  /* 0x0000000005037220 */ /* 0x004fc80000400000 */
[----:B0-----:R-:W-:-:S07]  /*14d0*/  FFMA R10, R3, R31, R10 ;  /* 0x0000001f030a7223 */ /* 0x001fce000000000a */
.L_x_20:
[----:B------:R-:W-:Y:S05]  /*14e0*/  BSYNC.RECONVERGENT B2 ;  /* 0x0000000000027941 */ /* 0x000fea0003800200 */
.L_x_15:
[----:B------:R-:W-:-:S13]  /*14f0*/  ISETP.GE.U32.AND P3, PT, R30, 0x3, PT ;  /* 0x000000031e00780c */ /* 0x000fda0003f66070 */
[----:B------:R-:W-:Y:S05]  /*1500*/  @!P3 BRA `(.L_x_23) ;  /* 0x000000080038b947 */ /* 0x000fea0003800000 */
[----:B------:R-:W0:Y:S01]  /*1510*/  LDCU UR4, c[0x0][0x3ac] ;  /* 0x00007580ff0477ac */ /* 0x000e220008000800 */
[----:B------:R-:W-:Y:S01]  /*1520*/  BSSY.RECONVERGENT B2, `(.L_x_23) ;  /* 0x000008c000027945 */ /* 0x000fe20003800200 */
[----:B0-----:R-:W-:-:S07]  /*1530*/  VIADD R25, R25, UR4 ;  /* 0x0000000419197c36 */ /* 0x001fce0008000000 */
.L_x_40:
[----:B------:R-:W0:Y:S01]  /*1540*/  LDCU UR4, c[0x0][0x3a0] ;  /* 0x00007400ff0477ac */ /* 0x000e220008000800 */
[--C-:B------:R-:W-:Y:S01]  /*1550*/  IMAD.IADD R27, R21, 0x1, R26.reuse ;  /* 0x00000001151b7824 */ /* 0x100fe200078e021a */
[----:B------:R-:W1:Y:S01]  /*1560*/  LDC.64 R4, c[0x0][0x398] ;  /* 0x0000e600ff047b82 */ /* 0x000e620000000a00 */
[----:B------:R-:W-:Y:S01]  /*1570*/  IMAD.IADD R3, R25, 0x1, R26 ;  /* 0x0000000119037824 */ /* 0x000fe200078e021a */
[----:B------:R-:W-:Y:S01]  /*1580*/  BSSY.RECONVERGENT B3, `(.L_x_24) ;  /* 0x0000020000037945 */ /* 0x000fe20003800200 */
[C---:B------:R-:W-:Y:S01]  /*1590*/  IMAD R32, R27.reuse, 0x4, R7 ;  /* 0x000000041b207824 */ /* 0x040fe200078e0207 */
[C---:B------:R-:W-:Y:S01]  /*15a0*/  LOP3.LUT P3, RZ, R27.reuse, 0x7fffffe0, R8, 0xc8, !PT ;  /* 0x7fffffe01bff7812 */ /* 0x040fe2000786c808 */
[C---:B------:R-:W-:Y:S01]  /*15b0*/  IMAD R31, R27.reuse, 0xc, R6 ;  /* 0x0000000c1b1f7824 */ /* 0x040fe200078e0206 */
[----:B0-----:R-:W-:-:S04]  /*15c0*/  ISETP.GT.AND P4, PT, R27, UR4, PT ;  /* 0x000000041b007c0c */ /* 0x001fc8000bf84270 */
[----:B------:R-:W-:-:S04]  /*15d0*/  ISETP.GT.AND P4, PT, R27, -0x1, !P4 ;  /* 0xffffffff1b00780c */ /* 0x000fc80006784270 */
[----:B------:R-:W-:Y:S01]  /*15e0*/  PLOP3.LUT P3, PT, P3, P1, P4, 0xf7, 0x0 ;  /* 0x000000000000781c */ /* 0x000fe20001f63e47 */
[----:B-1----:R-:W-:-:S12]  /*15f0*/  IMAD.WIDE R4, R3, 0x4, R4 ;  /* 0x0000000403047825 */ /* 0x002fd800078e0204 */
[----:B------:R-:W-:Y:S05]  /*1600*/  @P3 BRA `(.L_x_25) ;  /* 0x00000000005c3947 */ /* 0x000fea0003800000 */
        /* <DEDUP_REMOVED lines=14> */
[----:B------:R-:W-:Y:S01]  /*16f0*/  MOV R0, R33 ;  /* 0x0000002100007202 */ /* 0x000fe20000000f00 */
[----:B------:R-:W-:Y:S01]  /*1700*/  IMAD.MOV.U32 R3, RZ, RZ, R23 ;  /* 0x000000ffff037224 */ /* 0x000fe200078e0017 */
[----:B------:R-:W-:-:S07]  /*1710*/  MOV R33, 0x1730 ;  /* 0x0000173000217802 */ /* 0x000fce0000000f00 */
[----:B------:R-:W-:Y:S05]  /*1720*/  CALL.REL.NOINC `($__internal_0_$__cuda_sm3x_div_rn_noftz_f32_slowpath) ;  /* 0x0000000800b47944 */ /* 0x000fea0003c00000 */
.L_x_27:
[----:B------:R-:W-:Y:S05]  /*1730*/  BSYNC.RECONVERGENT B4 ;  /* 0x0000000000047941 */ /* 0x000fea0003800200 */
.L_x_26:
[----:B------:R-:W2:Y:S04]  /*1740*/  LDG.E R3, desc[UR6][R4.64] ;  /* 0x0000000604037981 */ /* 0x000ea8000c1e1900 */
[----:B------:R-:W0:Y:S01]  /*1750*/  LDS R2, [R31] ;  /* 0x000000001f027984 */ /* 0x000e220000000800 */
[----:B--2---:R-:W-:-:S04]  /*1760*/  FMUL R3, R3, R0 ;  /* 0x0000000003037220 */ /* 0x004fc80000400000 */
[----:B0-----:R-:W-:-:S07]  /*1770*/  FFMA R10, R3, R2, R10 ;  /* 0x00000002030a7223 */ /* 0x001fce000000000a */
.L_x_25:
[----:B------:R-:W-:Y:S05]  /*1780*/  BSYNC.RECONVERGENT B3 ;  /* 0x0000000000037941 */ /* 0x000fea0003800200 */
.L_x_24:
[----:B------:R-:W0:Y:S01]  /*1790*/  LDCU UR4, c[0x0][0x3a0] ;  /* 0x00007400ff0477ac */ /* 0x000e220008000800 */
[----:B------:R-:W-:Y:S01]  /*17a0*/  VIADD R3, R27, 0x1 ;  /* 0x000000011b037836 */ /* 0x000fe20000000000 */
[----:B------:R-:W-:Y:S04]  /*17b0*/  BSSY.RECONVERGENT B3, `(.L_x_28) ;  /* 0x000001d000037945 */ /* 0x000fe80003800200 */
[C---:B------:R-:W-:Y:S02]  /*17c0*/  LOP3.LUT P3, RZ, R3.reuse, 0x7fffffe0, R8, 0xc8, !PT ;  /* 0x7fffffe003ff7812 */ /* 0x040fe4000786c808 */
[----:B0-----:R-:W-:-:S04]  /*17d0*/  ISETP.GT.AND P4, PT, R3, UR4, PT ;  /* 0x0000000403007c0c */ /* 0x001fc8000bf84270 */
[----:B------:R-:W-:-:S04]  /*17e0*/  ISETP.GT.AND P4, PT, R3, -0x1, !P4 ;  /* 0xffffffff0300780c */ /* 0x000fc80006784270 */
        /* <DEDUP_REMOVED lines=20> */
.L_x_31:
[----:B------:R-:W-:Y:S05]  /*1930*/  BSYNC.RECONVERGENT B4 ;  /* 0x0000000000047941 */ /* 0x000fea0003800200 */
.L_x_30:
[----:B------:R-:W2:Y:S04]  /*1940*/  LDG.E R3, desc[UR6][R4.64+0x4] ;  /* 0x0000040604037981 */ /* 0x000ea8000c1e1900 */
[----:B------:R-:W0:Y:S01]  /*1950*/  LDS R2, [R31+0xc] ;  /* 0x00000c001f027984 */ /* 0x000e220000000800 */
[----:B--2---:R-:W-:-:S04]  /*1960*/  FMUL R3, R3, R0 ;  /* 0x0000000003037220 */ /* 0x004fc80000400000 */
[----:B0-----:R-:W-:-:S07]  /*1970*/  FFMA R10, R3, R2, R10 ;  /* 0x00000002030a7223 */ /* 0x001fce000000000a */
.L_x_29:
[----:B------:R-:W-:Y:S05]  /*1980*/  BSYNC.RECONVERGENT B3 ;  /* 0x0000000000037941 */ /* 0x000fea0003800200 */
.L_x_28:
        /* <DEDUP_REMOVED lines=26> */
.L_x_35:
[----:B------:R-:W-:Y:S05]  /*1b30*/  BSYNC.RECONVERGENT B4 ;  /* 0x0000000000047941 */ /* 0x000fea0003800200 */
.L_x_34:
[----:B------:R-:W2:Y:S04]  /*1b40*/  LDG.E R3, desc[UR6][R4.64+0x8] ;  /* 0x0000080604037981 */ /* 0x000ea8000c1e1900 */
[----:B------:R-:W0:Y:S01]  /*1b50*/  LDS R2, [R31+0x18] ;  /* 0x000018001f027984 */ /* 0x000e220000000800 */
[----:B--2---:R-:W-:-:S04]  /*1b60*/  FMUL R3, R3, R0 ;  /* 0x0000000003037220 */ /* 0x004fc80000400000 */
[----:B0-----:R-:W-:-:S07]  /*1b70*/  FFMA R10, R3, R2, R10 ;  /* 0x00000002030a7223 */ /* 0x001fce000000000a */
.L_x_33:
[----:B------:R-:W-:Y:S05]  /*1b80*/  BSYNC.RECONVERGENT B3 ;  /* 0x0000000000037941 */ /* 0x000fea0003800200 */
.L_x_32:
        /* <DEDUP_REMOVED lines=12> */
[----:B------:R-:W2:Y:S01]  /*1c50*/  LDS R3, [R18] ;  /* 0x0000000012037984 */ /* 0x000ea20000000800 */
[----:B-1----:R-:W-:-:S04]  /*1c60*/  FFMA R33, R0, -R23, 1 ;  /* 0x3f80000000217423 */ /* 0x002fc80000000817 */
[----:B------:R-:W-:Y:S01]  /*1c70*/  FFMA R0, R0, R33, R0 ;  /* 0x0000002100007223 */ /* 0x000fe20000000000 */
[----:B--2---:R-:W-:-:S05]  /*1c80*/  FADD R3, R32, -R3 ;  /* 0x8000000320037221 */ /* 0x004fca0000000000 */
[----:B0-----:R-:W-:-:S04]  /*1c90*/  FSET.BF.LT.AND R27, |R3|, UR4, PT ;  /* 0x00000004031b7c0a */ /* 0x001fc8000b801200 */
        /* <DEDUP_REMOVED lines=9> */
.L_x_39:
[----:B------:R-:W-:Y:S05]  /*1d30*/  BSYNC.RECONVERGENT B4 ;  /* 0x0000000000047941 */ /* 0x000fea0003800200 */
.L_x_38:
[----:B------:R-:W2:Y:S04]  /*1d40*/  LDG.E R5, desc[UR6][R4.64+0xc] ;  /* 0x00000c0604057981 */ /* 0x000ea8000c1e1900 */
[----:B------:R-:W0:Y:S01]  /*1d50*/  LDS R31, [R31+0x24] ;  /* 0x000024001f1f7984 */ /* 0x000e220000000800 */
[----:B--2---:R-:W-:-:S04]  /*1d60*/  FMUL R3, R5, R0 ;  /* 0x0000000005037220 */ /* 0x004fc80000400000 */
[----:B0-----:R-:W-:-:S07]  /*1d70*/  FFMA R10, R3, R31, R10 ;  /* 0x0000001f030a7223 */ /* 0x001fce000000000a */
.L_x_37:
[----:B------:R-:W-:Y:S05]  /*1d80*/  BSYNC.RECONVERGENT B3 ;  /* 0x0000000000037941 */ /* 0x000fea0003800200 */
.L_x_36:
[----:B------:R-:W0:Y:S01]  /*1d90*/  LDCU UR4, c[0x0][0x3ac] ;  /* 0x00007580ff0477ac */ /* 0x000e220008000800 */
[C---:B------:R-:W-:Y:S01]  /*1da0*/  VIADD R0, R26.reuse, 0x3 ;  /* 0x000000031a007836 */ /* 0x040fe20000000000 */
[----:B------:R-:W-:-:S04]  /*1db0*/  IADD3 R26, PT, PT, R26, 0x4, RZ ;  /* 0x000000041a1a7810 */ /* 0x000fc80007ffe0ff */
[----:B0-----:R-:W-:-:S13]  /*1dc0*/  ISETP.NE.AND P3, PT, R0, UR4, PT ;  /* 0x0000000400007c0c */ /* 0x001fda000bf65270 */
[----:B------:R-:W-:Y:S05]  /*1dd0*/  @P3 BRA `(.L_x_40) ;  /* 0xfffffff400d83947 */ /* 0x000fea000383ffff */
[----:B------:R-:W-:Y:S05]  /*1de0*/  BSYNC.RECONVERGENT B2 ;  /* 0x0000000000027941 */ /* 0x000fea0003800200 */
.L_x_23:
[----:B------:R-:W-:Y:S05]  /*1df0*/  @P2 BRA `(.L_x_41) ;  /* 0xffffffec00f82947 */ /* 0x000fea000383ffff */
[----:B------:R-:W0:Y:S01]  /*1e00*/  LDC.64 R2, c[0x0][0x388] ;  /* 0x0000e200ff027b82 */ /* 0x000e220000000a00 */
[----:B------:R-:W1:Y:S01]  /*1e10*/  LDCU UR4, c[0x0][0x3a8] ;  /* 0x00007500ff0477ac */ /* 0x000e620008000800 */
[----:B------:R-:W-:Y:S02]  /*1e20*/  IMAD.IADD R5, R22, 0x1, R11 ;  /* 0x0000000116057824 */ /* 0x000fe400078e020b */
[----:B------:R-:W-:-:S05]  /*1e30*/  VIADD R11, R11, 0x1 ;  /* 0x000000010b0b7836 */ /* 0x000fca0000000000 */
[----:B-1----:R-:W-:Y:S01]  /*1e40*/  ISETP.NE.AND P1, PT, R11, UR4, PT ;  /* 0x000000040b007c0c */ /* 0x002fe2000bf25270 */
[----:B0-----:R-:W-:-:S05]  /*1e50*/  IMAD.WIDE R2, R5, 0x4, R2 ;  /* 0x0000000405027825 */ /* 0x001fca00078e0202 */
[----:B------:R0:W-:Y:S07]  /*1e60*/  STG.E desc[UR6][R2.64], R10 ;  /* 0x0000000a02007986 */ /* 0x0001ee000c101906 */
[----:B------:R-:W-:Y:S05]  /*1e70*/  @P1 BRA `(.L_x_42) ;  /* 0xffffffec00d01947 */ /* 0x000fea000383ffff */
[----:B------:R-:W-:Y:S05]  /*1e80*/  EXIT ;  /* 0x000000000000794d */ /* 0x000fea0003800000 */
.L_x_10:
[C---:B------:R-:W-:Y:S01]  /*1e90*/  ISETP.GE.U32.AND P0, PT, R4.reuse, 0x8, PT ;  /* 0x000000080400780c */ /* 0x040fe20003f06070 */
[----:B------:R-:W-:Y:S01]  /*1ea0*/  IMAD.MOV.U32 R5, RZ, RZ, RZ ;  /* 0x000000ffff057224 */ /* 0x000fe200078e00ff */
[----:B------:R-:W-:-:S04]  /*1eb0*/  LOP3.LUT R6, R4, 0x7, RZ, 0xc0, !PT ;  /* 0x0000000704067812 */ /* 0x000fc800078ec0ff */
[----:B------:R-:W-:-:S07]  /*1ec0*/  ISETP.NE.AND P1, PT, R6, RZ, PT ;  /* 0x000000ff0600720c */ /* 0x000fce0003f25270 */
[----:B------:R-:W-:Y:S06]  /*1ed0*/  @!P0 BRA `(.L_x_43) ;  /* 0x0000000000548947 */ /* 0x000fec0003800000 */
[----:B------:R-:W0:Y:S01]  /*1ee0*/  LDCU.64 UR4, c[0x0][0x388] ;  /* 0x00007100ff0477ac */ /* 0x000e220008000a00 */
[----:B------:R-:W-:Y:S01]  /*1ef0*/  LOP3.LUT R5, R4, 0x7ffffff8, RZ, 0xc0, !PT ;  /* 0x7ffffff804057812 */ /* 0x000fe200078ec0ff */
[----:B------:R-:W-:-:S04]  /*1f00*/  IMAD.MOV.U32 R7, RZ, RZ, R22 ;  /* 0x000000ffff077224 */ /* 0x000fc800078e0016 */
[----:B------:R-:W-:Y:S01]  /*1f10*/  IMAD.MOV R0, RZ, RZ, -R5 ;  /* 0x000000ffff007224 */ /* 0x000fe200078e0a05 */
[----:B0-----:R-:W-:-:S04]  /*1f20*/  UIADD3 UR4, UP0, UPT, UR4, 0x10, URZ ;  /* 0x0000001004047890 */ /* 0x001fc8000ff1e0ff */
[----:B------:R-:W-:-:S12]  /*1f30*/  UIADD3.X UR5, UPT, UPT, URZ, UR5, URZ, UP0, !UPT ;  /* 0x00000005ff057290 */ /* 0x000fd800087fe4ff */
.L_x_44:
[----:B0-----:R-:W-:Y:S01]  /*1f40*/  MOV R2, UR4 ;  /* 0x0000000400027c02 */ /* 0x001fe20008000f00 */
[----:B------:R-:W-:Y:S02]  /*1f50*/  IMAD.U32 R3, RZ, RZ, UR5 ;  /* 0x00000005ff037e24 */ /* 0x000fe4000f8e00ff */
[----:B------:R-:W-:Y:S02]  /*1f60*/  VIADD R0, R0, 0x8 ;  /* 0x0000000800007836 */ /* 0x000fe40000000000 */
[----:B------:R-:W-:-:S03]  /*1f70*/  IMAD.WIDE R2, R7, 0x4, R2 ;  /* 0x0000000407027825 */ /* 0x000fc600078e0202 */
[----:B------:R-:W-:Y:S01]  /*1f80*/  ISETP.NE.AND P0, PT, R0, RZ, PT ;  /* 0x000000ff0000720c */ /* 0x000fe20003f05270 */
[----:B------:R-:W-:Y:S01]  /*1f90*/  VIADD R7, R7, 0x8 ;  /* 0x0000000807077836 */ /* 0x000fe20000000000 */
[----:B------:R0:W-:Y:S04]  /*1fa0*/  STG.E desc[UR6][R2.64+-0x10], RZ ;  /* 0xfffff0ff02007986 */ /* 0x0001e8000c101906 */
[----:B------:R0:W-:Y:S04]  /*1fb0*/  STG.E desc[UR6][R2.64+-0xc], RZ ;  /* 0xfffff4ff02007986 */ /* 0x0001e8000c101906 */
[----:B------:R0:W-:Y:S04]  /*1fc0*/  STG.E desc[UR6][R2.64+-0x8], RZ ;  /* 0xfffff8ff02007986 */ /* 0x0001e8000c101906 */
[----:B------:R0:W-:Y:S04]  /*1fd0*/  STG.E desc[UR6][R2.64+-0x4], RZ ;  /* 0xfffffcff02007986 */ /* 0x0001e8000c101906 */
[----:B------:R0:W-:Y:S04]  /*1fe0*/  STG.E desc[UR6][R2.64], RZ ;  /* 0x000000ff02007986 */ /* 0x0001e8000c101906 */
[----:B------:R0:W-:Y:S04]  /*1ff0*/  STG.E desc[UR6][R2.64+0x4], RZ ;  /* 0x000004ff02007986 */ /* 0x0001e8000c101906 */
[----:B------:R0:W-:Y:S04]  /*2000*/  STG.E desc[UR6][R2.64+0x8], RZ ;  /* 0x000008ff02007986 */ /* 0x0001e8000c101906 */
[----:B------:R0:W-:Y:S01]  /*2010*/  STG.E desc[UR6][R2.64+0xc], RZ ;  /* 0x00000cff02007986 */ /* 0x0001e2000c101906 */
[----:B------:R-:W-:Y:S05]  /*2020*/  @P0 BRA `(.L_x_44) ;  /* 0xfffffffc00c40947 */ /* 0x000fea000383ffff */
.L_x_43:
[----:B------:R-:W-:Y:S05]  /*2030*/  @!P1 EXIT ;  /* 0x000000000000994d */ /* 0x000fea0003800000 */
[----:B------:R-:W-:Y:S02]  /*2040*/  ISETP.GE.U32.AND P0, PT, R6, 0x4, PT ;  /* 0x000000040600780c */ /* 0x000fe40003f06070 */
[----:B------:R-:W-:-:S04]  /*2050*/  LOP3.LUT R0, R4, 0x3, RZ, 0xc0, !PT ;  /* 0x0000000304007812 */ /* 0x000fc800078ec0ff */
[----:B------:R-:W-:-:S07]  /*2060*/  ISETP.NE.AND P1, PT, R0, RZ, PT ;  /* 0x000000ff0000720c */ /* 0x000fce0003f25270 */
[----:B------:R-:W-:Y:S06]  /*2070*/  @!P0 BRA `(.L_x_45) ;  /* 0x0000000000208947 */ /* 0x000fec0003800000 */
[----:B0-----:R-:W0:Y:S01]  /*2080*/  LDC.64 R2, c[0x0][0x388] ;  /* 0x0000e200ff027b82 */ /* 0x001e220000000a00 */
[----:B------:R-:W-:Y:S02]  /*2090*/  IMAD.IADD R7, R22, 0x1, R5 ;  /* 0x0000000116077824 */ /* 0x000fe400078e0205 */
[----:B------:R-:W-:Y:S02]  /*20a0*/  VIADD R5, R5, 0x4 ;  /* 0x0000000405057836 */ /* 0x000fe40000000000 */
[----:B0-----:R-:W-:-:S05]  /*20b0*/  IMAD.WIDE R2, R7, 0x4, R2 ;  /* 0x0000000407027825 */ /* 0x001fca00078e0202 */
[----:B------:R1:W-:Y:S04]  /*20c0*/  STG.E desc[UR6][R2.64], RZ ;  /* 0x000000ff02007986 */ /* 0x0003e8000c101906 */
[----:B------:R1:W-:Y:S04]  /*20d0*/  STG.E desc[UR6][R2.64+0x4], RZ ;  /* 0x000004ff02007986 */ /* 0x0003e8000c101906 */
[----:B------:R1:W-:Y:S04]  /*20e0*/  STG.E desc[UR6][R2.64+0x8], RZ ;  /* 0x000008ff02007986 */ /* 0x0003e8000c101906 */
[----:B------:R1:W-:Y:S02]  /*20f0*/  STG.E desc[UR6][R2.64+0xc], RZ ;  /* 0x00000cff02007986 */ /* 0x0003e4000c101906 */
.L_x_45:
[----:B------:R-:W-:Y:S05]  /*2100*/  @!P1 EXIT ;  /* 0x000000000000994d */ /* 0x000fea0003800000 */
[----:B------:R-:W-:Y:S02]  /*2110*/  ISETP.NE.AND P0, PT, R0, 0x1, PT ;  /* 0x000000010000780c */ /* 0x000fe40003f05270 */
[----:B------:R-:W-:-:S04]  /*2120*/  LOP3.LUT R0, R4, 0x1, RZ, 0xc0, !PT ;  /* 0x0000000104007812 */ /* 0x000fc800078ec0ff */
[----:B------:R-:W-:-:S07]  /*2130*/  ISETP.NE.U32.AND P1, PT, R0, 0x1, PT ;  /* 0x000000010000780c */ /* 0x000fce0003f25070 */
[----:B01----:R-:W0:Y:S01]  /*2140*/  @P0 LDC.64 R2, c[0x0][0x388] ;  /* 0x0000e200ff020b82 */ /* 0x003e220000000a00 */
[----:B------:R-:W-:-:S05]  /*2150*/  @P0 IADD3 R7, PT, PT, R22, R5, RZ ;  /* 0x0000000516070210 */ /* 0x000fca0007ffe0ff */
[----:B0-----:R-:W-:-:S05]  /*2160*/  @P0 IMAD.WIDE R2, R7, 0x4, R2 ;  /* 0x0000000407020825 */ /* 0x001fca00078e0202 */
[----:B------:R0:W-:Y:S04]  /*2170*/  @P0 STG.E desc[UR6][R2.64], RZ ;  /* 0x000000ff02000986 */ /* 0x0001e8000c101906 */
[----:B------:R0:W-:Y:S01]  /*2180*/  @P0 STG.E desc[UR6][R2.64+0x4], RZ ;  /* 0x000004ff02000986 */ /* 0x0001e2000c101906 */
[----:B------:R-:W-:Y:S05]  /*2190*/  @P1 EXIT ;  /* 0x000000000000194d */ /* 0x000fea0003800000 */
[----:B0-----:R-:W0:Y:S01]  /*21a0*/  LDC.64 R2, c[0x0][0x388] ;  /* 0x0000e200ff027b82 */ /* 0x001e220000000a00 */
[----:B------:R-:W-:-:S04]  /*21b0*/  @P0 VIADD R5, R5, 0x2 ;  /* 0x0000000205050836 */ /* 0x000fc80000000000 */
[----:B------:R-:W-:-:S04]  /*21c0*/  IMAD.IADD R5, R22, 0x1, R5 ;  /* 0x0000000116057824 */ /* 0x000fc800078e0205 */
[----:B0-----:R-:W-:-:S05]  /*21d0*/  IMAD.WIDE R2, R5, 0x4, R2 ;  /* 0x0000000405027825 */ /* 0x001fca00078e0202 */
[----:B------:R-:W-:Y:S01]  /*21e0*/  STG.E desc[UR6][R2.64], RZ ;  /* 0x000000ff02007986 */ /* 0x000fe2000c101906 */
[----:B------:R-:W-:Y:S05]  /*21f0*/  EXIT ;  /* 0x000000000000794d */ /* 0x000fea0003800000 */
        .weak           $__internal_0_$__cuda_sm3x_div_rn_noftz_f32_slowpath
        .type           $__internal_0_$__cuda_sm3x_div_rn_noftz_f32_slowpath,@function
        .size           $__internal_0_$__cuda_sm3x_div_rn_noftz_f32_slowpath,(.L_x_119 - $__internal_0_$__cuda_sm3x_div_rn_noftz_f32_slowpath)
$__internal_0_$__cuda_sm3x_div_rn_noftz_f32_slowpath:
[----:B------:R-:W-:Y:S01]  /*2200*/  SHF.R.U32.HI R34, RZ, 0x17, R3 ;  /* 0x00000017ff227819 */ /* 0x000fe20000011603 */
[----:B------:R-:W-:Y:S01]  /*2210*/  BSSY.RECONVERGENT B0, `(.L_x_46) ;  /* 0x0000062000007945 */ /* 0x000fe20003800200 */
[----:B------:R-:W-:Y:S02]  /*2220*/  SHF.R.U32.HI R35, RZ, 0x17, R0 ;  /* 0x00000017ff237819 */ /* 0x000fe40000011600 */
[----:B------:R-:W-:Y:S02]  /*2230*/  LOP3.LUT R34, R34, 0xff, RZ, 0xc0, !PT ;  /* 0x000000ff22227812 */ /* 0x000fe400078ec0ff */
[----:B------:R-:W-:-:S03]  /*2240*/  LOP3.LUT R35, R35, 0xff, RZ, 0xc0, !PT ;  /* 0x000000ff23237812 */ /* 0x000fc600078ec0ff */
[----:B------:R-:W-:Y:S02]  /*2250*/  VIADD R37, R34, 0xffffffff ;  /* 0xffffffff22257836 */ /* 0x000fe40000000000 */
[----:B------:R-:W-:-:S03]  /*2260*/  VIADD R36, R35, 0xffffffff ;  /* 0xffffffff23247836 */ /* 0x000fc60000000000 */
[----:B------:R-:W-:-:S04]  /*2270*/  ISETP.GT.U32.AND P3, PT, R37, 0xfd, PT ;  /* 0x000000fd2500780c */ /* 0x000fc80003f64070 */
[----:B------:R-:W-:-:S13]  /*2280*/  ISETP.GT.U32.OR P3, PT, R36, 0xfd, P3 ;  /* 0x000000fd2400780c */ /* 0x000fda0001f64470 */
[----:B------:R-:W-:Y:S01]  /*2290*/  @!P3 IMAD.MOV.U32 R2, RZ, RZ, RZ ;  /* 0x000000ffff02b224 */ /* 0x000fe200078e00ff */
[----:B------:R-:W-:Y:S06]  /*22a0*/  @!P3 BRA `(.L_x_47) ;  /* 0x00000000005cb947 */ /* 0x000fec0003800000 */
[----:B------:R-:W-:Y:S02]  /*22b0*/  FSETP.GTU.FTZ.AND P3, PT, |R0|, +INF , PT ;  /* 0x7f8000000000780b */ /* 0x000fe40003f7c200 */
[----:B------:R-:W-:-:S04]  /*22c0*/  FSETP.GTU.FTZ.AND P4, PT, |R3|, +INF , PT ;  /* 0x7f8000000300780b */ /* 0x000fc80003f9c200 */
[----:B------:R-:W-:-:S13]  /*22d0*/  PLOP3.LUT P3, PT, P3, P4, PT, 0xf8, 0x8f ;  /* 0x00000000008f781c */ /* 0x000fda0001f69f70 */
[----:B------:R-:W-:Y:S05]  /*22e0*/  @P3 BRA `(.L_x_48) ;  /* 0x00000004004c3947 */ /* 0x000fea0003800000 */
[----:B------:R-:W-:-:S13]  /*22f0*/  LOP3.LUT P3, RZ, R3, 0x7fffffff, R0, 0xc8, !PT ;  /* 0x7fffffff03ff7812 */ /* 0x000fda000786c800 */
[----:B------:R-:W-:Y:S05]  /*2300*/  @!P3 BRA `(.L_x_49) ;  /* 0x00000004003cb947 */ /* 0x000fea0003800000 */
[C---:B------:R-:W-:Y:S02]  /*2310*/  FSETP.NEU.FTZ.AND P5, PT, |R0|.reuse, +INF , PT ;  /* 0x7f8000000000780b */ /* 0x040fe40003fbd200 */
[----:B------:R-:W-:Y:S02]  /*2320*/  FSETP.NEU.FTZ.AND P4, PT, |R3|, +INF , PT ;  /* 0x7f8000000300780b */ /* 0x000fe40003f9d200 */
[----:B------:R-:W-:-:S11]  /*2330*/  FSETP.NEU.FTZ.AND P3, PT, |R0|, +INF , PT ;  /* 0x7f8000000000780b */ /* 0x000fd60003f7d200 */
[----:B------:R-:W-:Y:S05]  /*2340*/  @!P4 BRA !P5, `(.L_x_49) ;  /* 0x00000004002cc947 */ /* 0x000fea0006800000 */
[----:B------:R-:W-:-:S04]  /*2350*/  LOP3.LUT P5, RZ, R0, 0x7fffffff, RZ, 0xc0, !PT ;  /* 0x7fffffff00ff7812 */ /* 0x000fc800078ac0ff */
[----:B------:R-:W-:-:S13]  /*2360*/  PLOP3.LUT P5, PT, P4, P5, PT, 0x2f, 0xf2 ;  /* 0x0000000000f2781c */ /* 0x000fda00027aa577 */
[----:B------:R-:W-:Y:S05]  /*2370*/  @P5 BRA `(.L_x_50) ;  /* 0x0000000400185947 */ /* 0x000fea0003800000 */
[----:B------:R-:W-:-:S04]  /*2380*/  LOP3.LUT P4, RZ, R3, 0x7fffffff, RZ, 0xc0, !PT ;  /* 0x7fffffff03ff7812 */ /* 0x000fc8000788c0ff */
[----:B------:R-:W-:-:S13]  /*2390*/  PLOP3.LUT P3, PT, P3, P4, PT, 0x2f, 0xf2 ;  /* 0x0000000000f2781c */ /* 0x000fda0001f68577 */
[----:B------:R-:W-:Y:S05]  /*23a0*/  @P3 BRA `(.L_x_51) ;  /* 0x0000000400003947 */ /* 0x000fea0003800000 */
[----:B------:R-:W-:Y:S02]  /*23b0*/  ISETP.GE.AND P3, PT, R36, RZ, PT ;  /* 0x000000ff2400720c */ /* 0x000fe40003f66270 */
[----:B------:R-:W-:-:S11]  /*23c0*/  ISETP.GE.AND P4, PT, R37, RZ, PT ;  /* 0x000000ff2500720c */ /* 0x000fd60003f86270 */
[----:B------:R-:W-:Y:S01]  /*23d0*/  @P3 MOV R2, RZ ;  /* 0x000000ff00023202 */ /* 0x000fe20000000f00 */
[----:B------:R-:W-:Y:S02]  /*23e0*/  @!P3 IMAD.MOV.U32 R2, RZ, RZ, -0x40 ;  /* 0xffffffc0ff02b424 */ /* 0x000fe400078e00ff */
[----:B------:R-:W-:Y:S01]  /*23f0*/  @!P3 FFMA R0, R0, 1.84467440737095516160e+19, RZ ;  /* 0x5f8000000000b823 */ /* 0x000fe200000000ff */
[----:B------:R-:W-:Y:S01]  /*2400*/  @!P4 FFMA R3, R3, 1.84467440737095516160e+19, RZ ;  /* 0x5f8000000303c823 */ /* 0x000fe200000000ff */
[----:B------:R-:W-:-:S07]  /*2410*/  @!P4 VIADD R2, R2, 0x40 ;  /* 0x000000400202c836 */ /* 0x000fce0000000000 */
.L_x_47:
[----:B------:R-:W-:Y:S01]  /*2420*/  LEA R36, R34, 0xc0800000, 0x17 ;  /* 0xc080000022247811 */ /* 0x000fe200078eb8ff */
[----:B------:R-:W-:Y:S01]  /*2430*/  VIADD R35, R35, 0xffffff81 ;  /* 0xffffff8123237836 */ /* 0x000fe20000000000 */
[----:B------:R-:W-:Y:S03]  /*2440*/  BSSY.RECONVERGENT B1, `(.L_x_52) ;  /* 0x0000035000017945 */ /* 0x000fe60003800200 */
[----:B------:R-:W-:Y:S01]  /*2450*/  IMAD.IADD R36, R3, 0x1, -R36 ;  /* 0x0000000103247824 */ /* 0x000fe200078e0a24 */
[C---:B------:R-:W-:Y:S01]  /*2460*/  IADD3 R39, PT, PT, R35.reuse, 0x7f, -R34 ;  /* 0x0000007f23277810 */ /* 0x040fe20007ffe822 */
[----:B------:R-:W-:Y:S02]  /*2470*/  IMAD R0, R35, -0x800000, R0 ;  /* 0xff80000023007824 */ /* 0x000fe400078e0200 */
[----:B------:R-:W0:Y:S01]  /*2480*/  MUFU.RCP R38, R36 ;  /* 0x0000002400267308 */ /* 0x000e220000001000 */
[----:B------:R-:W-:Y:S01]  /*2490*/  FADD.FTZ R37, -R36, -RZ ;  /* 0x800000ff24257221 */ /* 0x000fe20000010100 */
[----:B------:R-:W-:-:S03]  /*24a0*/  IADD3 R39, PT, PT, R39, R2, RZ ;  /* 0x0000000227277210 */ /* 0x000fc60007ffe0ff */
[----:B0-----:R-:W-:-:S04]  /*24b0*/  FFMA R3, R38, R37, 1 ;  /* 0x3f80000026037423 */ /* 0x001fc80000000025 */
[----:B------:R-:W-:-:S04]  /*24c0*/  FFMA R3, R38, R3, R38 ;  /* 0x0000000326037223 */ /* 0x000fc80000000026 */
[----:B------:R-:W-:-:S04]  /*24d0*/  FFMA R34, R0, R3, RZ ;  /* 0x0000000300227223 */ /* 0x000fc800000000ff */
[----:B------:R-:W-:-:S04]  /*24e0*/  FFMA R35, R37, R34, R0 ;  /* 0x0000002225237223 */ /* 0x000fc80000000000 */
[----:B------:R-:W-:-:S04]  /*24f0*/  FFMA R34, R3, R35, R34 ;  /* 0x0000002303227223 */ /* 0x000fc80000000022 */
[----:B------:R-:W-:-:S04]  /*2500*/  FFMA R37, R37, R34, R0 ;  /* 0x0000002225257223 */ /* 0x000fc80000000000 */
[----:B------:R-:W-:-:S05]  /*2510*/  FFMA R0, R3, R37, R34 ;  /* 0x0000002503007223 */ /* 0x000fca0000000022 */
[----:B------:R-:W-:-:S04]  /*2520*/  SHF.R.U32.HI R2, RZ, 0x17, R0 ;  /* 0x00000017ff027819 */ /* 0x000fc80000011600 */
[----:B------:R-:W-:-:S05]  /*2530*/  LOP3.LUT R2, R2, 0xff, RZ, 0xc0, !PT ;  /* 0x000000ff02027812 */ /* 0x000fca00078ec0ff */
[----:B------:R-:W-:-:S04]  /*2540*/  IMAD.IADD R2, R2, 0x1, R39 ;  /* 0x0000000102027824 */ /* 0x000fc800078e0227 */
[----:B------:R-:W-:-:S05]  /*2550*/  VIADD R35, R2, 0xffffffff ;  /* 0xffffffff02237836 */ /* 0x000fca0000000000 */
[----:B------:R-:W-:-:S13]  /*2560*/  ISETP.GE.U32.AND P3, PT, R35, 0xfe, PT ;  /* 0x000000fe2300780c */ /* 0x000fda0003f66070 */
[----:B------:R-:W-:Y:S05]  /*2570*/  @!P3 BRA `(.L_x_53) ;  /* 0x000000000080b947 */ /* 0x000fea0003800000 */
[----:B------:R-:W-:-:S13]  /*2580*/  ISETP.GT.AND P3, PT, R2, 0xfe, PT ;  /* 0x000000fe0200780c */ /* 0x000fda0003f64270 */
[----:B------:R-:W-:Y:S05]  /*2590*/  @P3 BRA `(.L_x_54) ;  /* 0x00000000006c3947 */ /* 0x000fea0003800000 */
[----:B------:R-:W-:-:S13]  /*25a0*/  ISETP.GE.AND P3, PT, R2, 0x1, PT ;  /* 0x000000010200780c */ /* 0x000fda0003f66270 */
[----:B------:R-:W-:Y:S05]  /*25b0*/  @P3 BRA `(.L_x_55) ;  /* 0x0000000000743947 */ /* 0x000fea0003800000 */
[----:B------:R-:W-:Y:S02]  /*25c0*/  ISETP.GE.AND P3, PT, R2, -0x18, PT ;  /* 0xffffffe80200780c */ /* 0x000fe40003f66270 */
[----:B------:R-:W-:-:S11]  /*25d0*/  LOP3.LUT R0, R0, 0x80000000, RZ, 0xc0, !PT ;  /* 0x8000000000007812 */ /* 0x000fd600078ec0ff */
[----:B------:R-:W-:Y:S05]  /*25e0*/  @!P3 BRA `(.L_x_55) ;  /* 0x000000000068b947 */ /* 0x000fea0003800000 */
[CCC-:B------:R-:W-:Y:S01]  /*25f0*/  FFMA.RP R35, R3.reuse, R37.reuse, R34.reuse ;  /* 0x0000002503237223 */ /* 0x1c0fe20000008022 */
[CCC-:B------:R-:W-:Y:S01]  /*2600*/  FFMA.RM R36, R3.reuse, R37.reuse, R34.reuse ;  /* 0x0000002503247223 */ /* 0x1c0fe20000004022 */
[----:B------:R-:W-:Y:S01]  /*2610*/  FFMA.RZ R3, R3, R37, R34 ;  /* 0x0000002503037223 */ /* 0x000fe2000000c022 */
[C---:B------:R-:W-:Y:S01]  /*2620*/  ISETP.NE.AND P4, PT, R2.reuse, RZ, PT ;  /* 0x000000ff0200720c */ /* 0x040fe20003f85270 */
[----:B------:R-:W-:Y:S02]  /*2630*/  VIADD R34, R2, 0x20 ;  /* 0x0000002002227836 */ /* 0x000fe40000000000 */
[----:B------:R-:W-:Y:S01]  /*2640*/  FSETP.NEU.FTZ.AND P3, PT, R35, R36, PT ;  /* 0x000000242300720b */ /* 0x000fe20003f7d000 */
[----:B------:R-:W-:Y:S01]  /*2650*/  IMAD.MOV R36, RZ, RZ, -R2 ;  /* 0x000000ffff247224 */ /* 0x000fe200078e0a02 */
[----:B------:R-:W-:-:S04]  /*2660*/  LOP3.LUT R3, R3, 0x7fffff, RZ, 0xc0, !PT ;  /* 0x007fffff03037812 */ /* 0x000fc800078ec0ff */
[----:B------:R-:W-:Y:S02]  /*2670*/  LOP3.LUT R3, R3, 0x800000, RZ, 0xfc, !PT ;  /* 0x0080000003037812 */ /* 0x000fe400078efcff */
[----:B------:R-:W-:Y:S02]  /*2680*/  SEL R36, R36, RZ, P4 ;  /* 0x000000ff24247207 */ /* 0x000fe40002000000 */
[----:B------:R-:W-:Y:S02]  /*2690*/  ISETP.NE.AND P4, PT, R2, RZ, PT ;  /* 0x000000ff0200720c */ /* 0x000fe40003f85270 */
[----:B------:R-:W-:Y:S02]  /*26a0*/  SHF.L.U32 R34, R3, R34, RZ ;  /* 0x0000002203227219 */ /* 0x000fe400000006ff */
[----:B------:R-:W-:Y:S02]  /*26b0*/  SHF.R.U32.HI R36, RZ, R36, R3 ;  /* 0x00000024ff247219 */ /* 0x000fe40000011603 */
[----:B------:R-:W-:-:S02]  /*26c0*/  ISETP.NE.AND P4, PT, R34, RZ, P4 ;  /* 0x000000ff2200720c */ /* 0x000fc40002785270 */
[----:B------:R-:W-:Y:S02]  /*26d0*/  SHF.R.U32.HI R3, RZ, 0x1, R36 ;  /* 0x00000001ff037819 */ /* 0x000fe40000011624 */
[----:B------:R-:W-:-:S04]  /*26e0*/  PLOP3.LUT P3, PT, P3, P4, PT, 0xf8, 0x8f ;  /* 0x00000000008f781c */ /* 0x000fc80001f69f70 */
[----:B------:R-:W-:-:S04]  /*26f0*/  SEL R2, RZ, 0x1, !P3 ;  /* 0x00000001ff027807 */ /* 0x000fc80005800000 */
[----:B------:R-:W-:-:S04]  /*2700*/  LOP3.LUT R35, R2, 0x1, R3, 0xf8, !PT ;  /* 0x0000000102237812 */ /* 0x000fc800078ef803 */
[----:B------:R-:W-:-:S04]  /*2710*/  LOP3.LUT R36, R35, R36, RZ, 0xc0, !PT ;  /* 0x0000002423247212 */ /* 0x000fc800078ec0ff */
[----:B------:R-:W-:-:S04]  /*2720*/  IADD3 R3, PT, PT, R3, R36, RZ ;  /* 0x0000002403037210 */ /* 0x000fc80007ffe0ff */
[----:B------:R-:W-:Y:S01]  /*2730*/  LOP3.LUT R0, R3, R0, RZ, 0xfc, !PT ;  /* 0x0000000003007212 */ /* 0x000fe200078efcff */
[----:B------:R-:W-:Y:S06]  /*2740*/  BRA `(.L_x_55) ;  /* 0x0000000000107947 */ /* 0x000fec0003800000 */
.L_x_54:
[----:B------:R-:W-:-:S04]  /*2750*/  LOP3.LUT R0, R0, 0x80000000, RZ, 0xc0, !PT ;  /* 0x8000000000007812 */ /* 0x000fc800078ec0ff */
[----:B------:R-:W-:Y:S01]  /*2760*/  LOP3.LUT R0, R0, 0x7f800000, RZ, 0xfc, !PT ;  /* 0x7f80000000007812 */ /* 0x000fe200078efcff */
[----:B------:R-:W-:Y:S06]  /*2770*/  BRA `(.L_x_55) ;  /* 0x0000000000047947 */ /* 0x000fec0003800000 */
.L_x_53:
[----:B------:R-:W-:-:S07]  /*2780*/  IMAD R0, R39, 0x800000, R0 ;  /* 0x0080000027007824 */ /* 0x000fce00078e0200 */
.L_x_55:
[----:B------:R-:W-:Y:S05]  /*2790*/  BSYNC.RECONVERGENT B1 ;  /* 0x0000000000017941 */ /* 0x000fea0003800200 */
.L_x_52:
[----:B------:R-:W-:Y:S05]  /*27a0*/  BRA `(.L_x_56) ;  /* 0x0000000000207947 */ /* 0x000fea0003800000 */
.L_x_51:
[----:B------:R-:W-:-:S04]  /*27b0*/  LOP3.LUT R0, R3, 0x80000000, R0, 0x48, !PT ;  /* 0x8000000003007812 */ /* 0x000fc800078e4800 */
[----:B------:R-:W-:Y:S01]  /*27c0*/  LOP3.LUT R0, R0, 0x7f800000, RZ, 0xfc, !PT ;  /* 0x7f80000000007812 */ /* 0x000fe200078efcff */
[----:B------:R-:W-:Y:S06]  /*27d0*/  BRA `(.L_x_56) ;  /* 0x0000000000147947 */ /* 0x000fec0003800000 */
.L_x_50:
[----:B------:R-:W-:Y:S01]  /*27e0*/  LOP3.LUT R0, R3, 0x80000000, R0, 0x48, !PT ;  /* 0x8000000003007812 */ /* 0x000fe200078e4800 */
[----:B------:R-:W-:Y:S06]  /*27f0*/  BRA `(.L_x_56) ;  /* 0x00000000000c7947 */ /* 0x000fec0003800000 */
.L_x_49:
[----:B------:R-:W0:Y:S01]  /*2800*/  MUFU.RSQ R0, -QNAN ;  /* 0xffc0000000007908 */ /* 0x000e220000001400 */
[----:B------:R-:W-:Y:S05]  /*2810*/  BRA `(.L_x_56) ;  /* 0x0000000000047947 */ /* 0x000fea0003800000 */
.L_x_48:
[----:B------:R-:W-:-:S07]  /*2820*/  FADD.FTZ R0, R0, R3 ;  /* 0x0000000300007221 */ /* 0x000fce0000010000 */
.L_x_56:
[----:B------:R-:W-:Y:S05]  /*2830*/  BSYNC.RECONVERGENT B0 ;  /* 0x0000000000007941 */ /* 0x000fea0003800200 */
.L_x_46:
[----:B------:R-:W-:Y:S02]  /*2840*/  IMAD.MOV.U32 R2, RZ, RZ, R33 ;  /* 0x000000ffff027224 */ /* 0x000fe400078e0021 */
[----:B------:R-:W-:-:S04]  /*2850*/  IMAD.MOV.U32 R3, RZ, RZ, 0x0 ;  /* 0x00000000ff037424 */ /* 0x000fc800078e00ff */
[----:B0-----:R-:W-:Y:S05]  /*2860*/  RET.REL.NODEC R2 `(_Z14NaiveAdvergingPfS_S_S_iiiif) ;  /* 0xffffffd402e47950 */ /* 0x001fea0003c3ffff */
.L_x_57:
[----:B------:R-:W-:-:S00]  /*2870*/  BRA `(.L_x_57) ;  /* 0xfffffffc00fc7947 */ /* 0x000fc0000383ffff */
[----:B------:R-:W-:-:S00]  /*2880*/  NOP ;  /* 0x0000000000007918 */ /* 0x000fc00000000000 */
[----:B------:R-:W-:-:S00]  /*2890*/  NOP ;  /* 0x0000000000007918 */ /* 0x000fc00000000000 */
[----:B------:R-:W-:-:S00]  /*28a0*/  NOP ;  /* 0x0000000000007918 */ /* 0x000fc00000000000 */
[----:B------:R-:W-:-:S00]  /*28b0*/  NOP ;  /* 0x0000000000007918 */ /* 0x000fc00000000000 */
[----:B------:R-:W-:-:S00]  /*28c0*/  NOP ;  /* 0x0000000000007918 */ /* 0x000fc00000000000 */
[----:B------:R-:W-:-:S00]  /*28d0*/  NOP ;  /* 0x0000000000007918 */ /* 0x000fc00000000000 */
[----:B------:R-:W-:-:S00]  /*28e0*/  NOP ;  /* 0x0000000000007918 */ /* 0x000fc00000000000 */
[----:B------:R-:W-:-:S00]  /*28f0*/  NOP ;  /* 0x0000000000007918 */ /* 0x000fc00000000000 */
.L_x_119:


//--------------------- .text._Z21softmaxDepthAdvergingPfS_S_S_iiii --------------------------
	.section	.text._Z21softmaxDepthAdvergingPfS_S_S_iiii,"ax",@progbits
	.align	128
        .global         _Z21softmaxDepthAdvergingPfS_S_S_iiii
        .type           _Z21softmaxDepthAdvergingPfS_S_S_iiii,@function
        .size           _Z21softmaxDepthAdvergingPfS_S_S_iiii,(.L_x_120 - _Z21softmaxDepthAdvergingPfS_S_S_iiii)
        .other          _Z21softmaxDepthAdvergingPfS_S_S_iiii,@"STO_CUDA_ENTRY STV_DEFAULT"
_Z21softmaxDepthAdvergingPfS_S_S_iiii:
.text._Z21softmaxDepthAdvergingPfS_S_S_iiii:
[----:B------:R-:W-:Y:S01]  /*0000*/  LDC R1, c[0x0][0x37c] ;  /* 0x0000df00ff017b82 */ /* 0x000fe20000000800 */
[----:B------:R-:W0:Y:S01]  /*0010*/  S2R R2, SR_TID.X ;  /* 0x0000000000027919 */ /* 0x000e220000002100 */
[----:B------:R-:W1:Y:S01]  /*0020*/  LDCU.128 UR12, c[0x0][0x3a0] ;  /* 0x00007400ff0c77ac */ /* 0x000e620008000c00 */
[----:B------:R-:W2:Y:S01]  /*0030*/  S2R R9, SR_TID.Y ;  /* 0x0000000000097919 */ /* 0x000ea20000002200 */
[----:B------:R-:W3:Y:S01]  /*0040*/  LDCU.64 UR10, c[0x0][0x358] ;  /* 0x00006b00ff0a77ac */ /* 0x000ee20008000a00 */
[----:B------:R-:W4:Y:S01]  /*0050*/  S2R R5, SR_CTAID.X ;  /* 0x0000000000057919 */ /* 0x000f220000002500 */
[----:B------:R-:W5:Y:S01]  /*0060*/  S2R R4, SR_CTAID.Y ;  /* 0x0000000000047919 */ /* 0x000f620000002600 */
[----:B-1----:R-:W-:-:S04]  /*0070*/  USHF.L.U32 UR7, UR15, 0x1, URZ ;  /* 0x000000010f077899 */ /* 0x002fc800080006ff */
[----:B------:R-:W-:Y:S01]  /*0080*/  UIADD3 UR4, UPT, UPT, -UR7, 0x20, URZ ;  /* 0x0000002007047890 */ /* 0x000fe2000fffe1ff */
[----:B0-----:R-:W-:Y:S02]  /*0090*/  IADD3 R8, PT, PT, R2, -UR15, RZ ;  /* 0x8000000f02087c10 */ /* 0x001fe4000fffe0ff */
[----:B--2---:R-:W-:-:S03]  /*00a0*/  IADD3 R3, PT, PT, R9, -UR15, RZ ;  /* 0x8000000f09037c10 */ /* 0x004fc6000fffe0ff */
[----:B----4-:R-:W-:Y:S02]  /*00b0*/  IMAD R0, R5, UR4, R8 ;  /* 0x0000000405007c24 */ /* 0x010fe4000f8e0208 */
[----:B-----5:R-:W-:-:S03]  /*00c0*/  IMAD R3, R4, UR4, R3 ;  /* 0x0000000404037c24 */ /* 0x020fc6000f8e0203 */
[C---:B------:R-:W-:Y:S02]  /*00d0*/  ISETP.GT.AND P0, PT, R0.reuse, UR12, PT ;  /* 0x0000000c00007c0c */ /* 0x040fe4000bf04270 */
[----:B------:R-:W-:Y:S02]  /*00e0*/  LOP3.LUT R4, R0, R3, RZ, 0xfc, !PT ;  /* 0x0000000300047212 */ /* 0x000fe400078efcff */
[C---:B------:R-:W-:Y:S01]  /*00f0*/  ISETP.LE.AND P0, PT, R3.reuse, UR13, !P0 ;  /* 0x0000000d03007c0c */ /* 0x040fe2000c703270 */
[----:B------:R-:W-:-:S03]  /*0100*/  IMAD R3, R3, UR12, R0 ;  /* 0x0000000c03037c24 */ /* 0x000fc6000f8e0200 */
[----:B------:R-:W-:Y:S01]  /*0110*/  ISETP.GT.AND P0, PT, R4, -0x1, P0 ;  /* 0xffffffff0400780c */ /* 0x000fe20000704270 */
[----:B------:R-:W-:-:S12]  /*0120*/  IMAD R10, R3, UR14, RZ ;  /* 0x0000000e030a7c24 */ /* 0x000fd8000f8e02ff */
[----:B------:R-:W0:Y:S08]  /*0130*/  @P0 LDC.64 R4, c[0x0][0x390] ;  /* 0x0000e400ff040b82 */ /* 0x000e300000000a00 */
[----:B------:R-:W1:Y:S01]  /*0140*/  @P0 LDC.64 R6, c[0x0][0x380] ;  /* 0x0000e000ff060b82 */ /* 0x000e620000000a00 */
[----:B0-----:R-:W-:-:S06]  /*0150*/  @P0 IMAD.WIDE R4, R3, 0x4, R4 ;  /* 0x0000000403040825 */ /* 0x001fcc00078e0204 */
[----:B---3--:R-:W2:Y:S01]  /*0160*/  @P0 LDG.E R4, desc[UR10][R4.64] ;  /* 0x0000000a04040981 */ /* 0x008ea2000c1e1900 */
[----:B-1----:R-:W-:-:S05]  /*0170*/  @P0 IMAD.WIDE R6, R10, 0x4, R6 ;  /* 0x000000040a060825 */ /* 0x002fca00078e0206 */
[----:B------:R-:W3:Y:S04]  /*0180*/  @P0 LDG.E R14, desc[UR10][R6.64] ;  /* 0x0000000a060e0981 */ /* 0x000ee8000c1e1900 */
[----:B------:R-:W4:Y:S04]  /*0190*/  @P0 LDG.E R16, desc[UR10][R6.64+0x4] ;  /* 0x0000040a06100981 */ /* 0x000f28000c1e1900 */
[----:B------:R-:W5:Y:S01]  /*01a0*/  @P0 LDG.E R18, desc[UR10][R6.64+0x8] ;  /* 0x0000080a06120981 */ /* 0x000f62000c1e1900 */
[----:B------:R-:W0:Y:S01]  /*01b0*/  S2R R11, SR_CgaCtaId ;  /* 0x00000000000b7919 */ /* 0x000e220000008800 */
[----:B------:R-:W-:-:S05]  /*01c0*/  MOV R0, 0x400 ;  /* 0x0000040000007802 */ /* 0x000fca0000000f00 */
[----:B------:R-:W-:-:S05]  /*01d0*/  VIADD R3, R0, 0x3000 ;  /* 0x0000300000037836 */ /* 0x000fca0000000000 */
[C---:B0-----:R-:W-:Y:S02]  /*01e0*/  LEA R12, R11.reuse, R3, 0x18 ;  /* 0x000000030b0c7211 */ /* 0x041fe400078ec0ff */
[----:B------:R-:W-:Y:S02]  /*01f0*/  LEA R0, R11, R0, 0x18 ;  /* 0x000000000b007211 */ /* 0x000fe400078ec0ff */
[----:B------:R-:W-:-:S03]  /*0200*/  LEA R13, R9, R12, 0x7 ;  /* 0x0000000c090d7211 */ /* 0x000fc600078e38ff */
[----:B------:R-:W-:Y:S01]  /*0210*/  IMAD R3, R9, 0x180, R0 ;  /* 0x0000018009037824 */ /* 0x000fe200078e0200 */
[C---:B------:R-:W-:Y:S01]  /*0220*/  LEA R11, R2.reuse, R13, 0x2 ;  /* 0x0000000d020b7211 */ /* 0x040fe200078e10ff */
[----:B------:R-:W-:Y:S02]  /*0230*/  @!P0 IMAD.MOV.U32 R0, RZ, RZ, 0x3f800000 ;  /* 0x3f800000ff008424 */ /* 0x000fe400078e00ff */
[----:B------:R-:W-:Y:S02]  /*0240*/  IMAD R3, R2, 0xc, R3 ;  /* 0x0000000c02037824 */ /* 0x000fe400078e0203 */
        /* <DEDUP_REMOVED lines=11> */
[----:B------:R-:W-:Y:S01]  /*0300*/  UIADD3 UR5, UPT, UPT, UR4, UR15, URZ ;  /* 0x0000000f04057290 */ /* 0x000fe2000fffe0ff */
[----:B------:R-:W-:Y:S02]  /*0310*/  VIMNMX R3, PT, PT, R2, R9, !PT ;  /* 0x0000000902037248 */ /* 0x000fe40007fe0100 */
[----:B------:R-:W-:-:S04]  /*0320*/  ISETP.GE.AND P0, PT, R0, UR15, PT ;  /* 0x0000000f00007c0c */ /* 0x000fc8000bf06270 */
[----:B------:R-:W-:-:S13]  /*0330*/  ISETP.GT.OR P0, PT, R3, UR5, !P0 ;  /* 0x0000000503007c0c */ /* 0x000fda000c704670 */
[----:B------:R-:W-:Y:S05]  /*0340*/  @P0 EXIT ;  /* 0x000000000000094d */ /* 0x000fea0003800000 */
[----:B------:R-:W-:Y:S01]  /*0350*/  UIADD3 UR5, UPT, UPT, -UR15, URZ, URZ ;  /* 0x000000ff0f057290 */ /* 0x000fe2000fffe1ff */
[----:B------:R-:W-:-:S03]  /*0360*/  HFMA2 R3, -RZ, RZ, 0, 0 ;  /* 0x00000000ff037431 */ /* 0x000fc600000001ff */
[----:B------:R-:W-:-:S09]  /*0370*/  UISETP.GE.AND UP0, UPT, UR15, UR5, UPT ;  /* 0x000000050f00728c */ /* 0x000fd2000bf06270 */
[----:B------:R-:W-:Y:S05]  /*0380*/  BRA.U !UP0, `(.L_x_58) ;  /* 0x0000000d08587547 */ /* 0x000fea000b800000 */
[----:B------:R-:W-:Y:S01]  /*0390*/  UIADD3 UR4, UPT, UPT, -UR15, 0x1, URZ ;  /* 0x000000010f047890 */ /* 0x000fe2000fffe1ff */
[C---:B------:R-:W-:Y:S02]  /*03a0*/  IADD3 R0, PT, PT, R8.reuse, 0x2, RZ ;  /* 0x0000000208007810 */ /* 0x040fe40007ffe0ff */
[----:B------:R-:W-:Y:S02]  /*03b0*/  ISETP.GT.AND P0, PT, R8, UR12, PT ;  /* 0x0000000c08007c0c */ /* 0x000fe4000bf04270 */
[----:B------:R-:W-:Y:S01]  /*03c0*/  ISETP.GT.AND P2, PT, R0, UR12, PT ;  /* 0x0000000c00007c0c */ /* 0x000fe2000bf44270 */
[----:B------:R-:W-:Y:S01]  /*03d0*/  VIADD R12, R2, UR4 ;  /* 0x00000004020c7c36 */ /* 0x000fe20008000000 */
[----:B------:R-:W-:Y:S02]  /*03e0*/  ISETP.GT.AND P3, PT, R8, -0x1, !P0 ;  /* 0xffffffff0800780c */ /* 0x000fe40004764270 */
[----:B------:R-:W-:Y:S02]  /*03f0*/  ISETP.GT.AND P0, PT, R0, -0x1, !P2 ;  /* 0xffffffff0000780c */ /* 0x000fe40005704270 */
[----:B------:R-:W-:-:S02]  /*0400*/  ISETP.GT.AND P1, PT, R12, UR12, PT ;  /* 0x0000000c0c007c0c */ /* 0x000fc4000bf24270 */
[----:B------:R-:W-:Y:S02]  /*0410*/  P2R R20, PR, RZ, 0x8 ;  /* 0x00000008ff147803 */ /* 0x000fe40000000000 */
[----:B------:R-:W-:Y:S02]  /*0420*/  ISETP.GT.AND P1, PT, R12, -0x1, !P1 ;  /* 0xffffffff0c00780c */ /* 0x000fe40004f24270 */
[----:B------:R-:W-:Y:S02]  /*0430*/  MOV R3, RZ ;  /* 0x000000ff00037202 */ /* 0x000fe40000000f00 */
[----:B------:R-:W-:Y:S02]  /*0440*/  MOV R14, UR5 ;  /* 0x00000005000e7c02 */ /* 0x000fe40008000f00 */
[----:B------:R-:W-:-:S07]  /*0450*/  P2R R21, PR, RZ, 0x2 ;  /* 0x00000002ff157803 */ /* 0x000fce0000000000 */
.L_x_70:
[----:B0-----:R-:W0:Y:S01]  /*0460*/  LDCU UR5, c[0x0][0x3a4] ;  /* 0x00007480ff0577ac */ /* 0x001e220008000800 */
[----:B------:R-:W-:Y:S01]  /*0470*/  IMAD.IADD R15, R9, 0x1, R14 ;  /* 0x00000001090f7824 */ /* 0x000fe200078e020e */
[----:B------:R-:W-:Y:S01]  /*0480*/  ISETP.NE.AND P3, PT, R20, RZ, PT ;  /* 0x000000ff1400720c */ /* 0x000fe20003f65270 */
[----:B-1----:R-:W1:Y:S03]  /*0490*/  LDCU UR15, c[0x0][0x3ac] ;  /* 0x00007580ff0f77ac */ /* 0x002e660008000800 */
[----:B------:R-:W-:Y:S02]  /*04a0*/  LOP3.LUT P2, RZ, R8, 0x7fffffe0, R15, 0xc8, !PT ;  /* 0x7fffffe008ff7812 */ /* 0x000fe4000784c80f */
[----:B0-----:R-:W-:-:S04]  /*04b0*/  ISETP.GT.AND P1, PT, R15, UR5, PT ;  /* 0x000000050f007c0c */ /* 0x001fc8000bf24270 */
[----:B------:R-:W-:Y:S02]  /*04c0*/  ISETP.GT.AND P1, PT, R15, -0x1, !P1 ;  /* 0xffffffff0f00780c */ /* 0x000fe40004f24270 */
[----:B-1----:R-:W-:Y:S02]  /*04d0*/  IADD3 R17, PT, PT, R14, UR15, RZ ;  /* 0x0000000f0e117c10 */ /* 0x002fe4000fffe0ff */
[----:B------:R-:W-:-:S03]  /*04e0*/  PLOP3.LUT P2, PT, P2, P1, P3, 0xf7, 0x0 ;  /* 0x000000000000781c */ /* 0x000fc60001743e37 */
[----:B------:R-:W-:-:S10]  /*04f0*/  IMAD R17, R17, UR7, R17 ;  /* 0x0000000711117c24 */ /* 0x000fd4000f8e0211 */
[----:B------:R-:W0:Y:S01]  /*0500*/  @!P2 LDC.64 R4, c[0x0][0x398] ;  /* 0x0000e600ff04ab82 */ /* 0x000e220000000a00 */
[----:B------:R-:W-:Y:S01]  /*0510*/  LEA R19, R14, R13, 0x7 ;  /* 0x0000000d0e137211 */ /* 0x000fe200078e38ff */
[----:B------:R-:W-:Y:S01]  /*0520*/  @!P2 LDS R7, [R11] ;  /* 0x000000000b07a984 */ /* 0x000fe20000000800 */
[----:B0-----:R-:W-:-:S06]  /*0530*/  @!P2 IMAD.WIDE R4, R17, 0x4, R4 ;  /* 0x000000041104a825 */ /* 0x001fcc00078e0204 */
[----:B--2---:R-:W2:Y:S01]  /*0540*/  @!P2 LDG.E R4, desc[UR10][R4.64] ;  /* 0x0000000a0404a981 */ /* 0x004ea2000c1e1900 */
[----:B------:R-:W-:Y:S01]  /*0550*/  @!P2 IMAD R6, R8, 0x4, R19 ;  /* 0x000000040806a824 */ /* 0x000fe200078e0213 */
[----:B------:R-:W-:Y:S01]  /*0560*/  @!P2 MOV R16, 0x3bbb989d ;  /* 0x3bbb989d0010a802 */ /* 0x000fe20000000f00 */
[----:B------:R-:W-:Y:S01]  /*0570*/  UIADD3 UR5, UPT, UPT, UR7, 0x1, URZ ;  /* 0x0000000107057890 */ /* 0x000fe2000fffe0ff */
[----:B------:R-:W-:-:S03]  /*0580*/  @!P2 MOV R23, 0x437c0000 ;  /* 0x437c00000017a802 */ /* 0x000fc60000000f00 */
[----:B------:R-:W0:Y:S01]  /*0590*/  @!P2 LDS R6, [R6] ;  /* 0x000000000606a984 */ /* 0x000e220000000800 */
[----:B------:R-:W-:-:S04]  /*05a0*/  ULOP3.LUT UR5, UR5, 0x3, URZ, 0xc0, !UPT ;  /* 0x0000000305057892 */ /* 0x000fc8000f8ec0ff */
[----:B------:R-:W-:-:S03]  /*05b0*/  UISETP.NE.AND UP0, UPT, UR5, 0x1, UPT ;  /* 0x000000010500788c */ /* 0x000fc6000bf05270 */
[----:B------:R-:W-:Y:S01]  /*05c0*/  UMOV UR5, UR4 ;  /* 0x0000000400057c82 */ /* 0x000fe20008000000 */
[----:B0-----:R-:W-:-:S04]  /*05d0*/  @!P2 FADD R7, R6, -R7 ;  /* 0x800000070607a221 */ /* 0x001fc80000000000 */
[----:B------:R-:W-:-:S04]  /*05e0*/  @!P2 FADD R7, -|R7|, -10 ;  /* 0xc12000000707a421 */ /* 0x000fc80000000300 */
[----:B------:R-:W-:-:S04]  /*05f0*/  @!P2 FFMA.SAT R16, R7, R16, 0.5 ;  /* 0x3f0000000710a423 */ /* 0x000fc80000002010 */
[----:B------:R-:W-:-:S04]  /*0600*/  @!P2 FFMA.RM R18, R16, R23, 12582913 ;  /* 0x4b4000011012a423 */ /* 0x000fc80000004017 */
[C---:B------:R-:W-:Y:S01]  /*0610*/  @!P2 FADD R16, R18.reuse, -12583039 ;  /* 0xcb40007f1210a421 */ /* 0x040fe20000000000 */
[----:B------:R-:W-:-:S03]  /*0620*/  @!P2 IMAD.SHL.U32 R18, R18, 0x800000, RZ ;  /* 0x008000001212a824 */ /* 0x000fc600078e00ff */
[----:B------:R-:W-:-:S04]  /*0630*/  @!P2 FFMA R16, R7, 1.4426950216293334961, -R16 ;  /* 0x3fb8aa3b0710a823 */ /* 0x000fc80000000810 */
[----:B------:R-:W-:Y:S02]  /*0640*/  @!P2 FFMA R7, R7, 1.925963033500011079e-08, R16 ;  /* 0x32a570600707a823 */ /* 0x000fe40000000010 */
[----:B------:R-:W0:Y:S04]  /*0650*/  LDC R16, c[0x0][0x3ac] ;  /* 0x0000eb00ff107b82 */ /* 0x000e280000000800 */
[----:B------:R-:W1:Y:S02]  /*0660*/  @!P2 MUFU.EX2 R7, R7 ;  /* 0x000000070007a308 */ /* 0x000e640000000800 */
[----:B-1----:R-:W-:-:S04]  /*0670*/  @!P2 FMUL R18, R18, R7 ;  /* 0x000000071212a220 */ /* 0x002fc80000400000 */
[----:B--2---:R-:W-:Y:S01]  /*0680*/  @!P2 FFMA R3, R4, R18, R3 ;  /* 0x000000120403a223 */ /* 0x004fe20000000003 */
[----:B0-----:R-:W-:Y:S06]  /*0690*/  BRA.U !UP0, `(.L_x_59) ;  /* 0x0000000108b07547 */ /* 0x001fec000b800000 */
[----:B------:R-:W-:Y:S02]  /*06a0*/  ISETP.NE.AND P3, PT, R21, RZ, PT ;  /* 0x000000ff1500720c */ /* 0x000fe40003f65270 */
[----:B------:R-:W-:-:S04]  /*06b0*/  LOP3.LUT P2, RZ, R12, 0x7fffffe0, R15, 0xc8, !PT ;  /* 0x7fffffe00cff7812 */ /* 0x000fc8000784c80f */
[----:B------:R-:W-:Y:S02]  /*06c0*/  PLOP3.LUT P3, PT, P2, P1, P3, 0xf7, 0x0 ;  /* 0x000000000000781c */ /* 0x000fe40001763e37 */
[----:B------:R-:W-:-:S04]  /*06d0*/  LOP3.LUT P2, RZ, R0, 0x7fffffe0, R15, 0xc8, !PT ;  /* 0x7fffffe000ff7812 */ /* 0x000fc8000784c80f */
[----:B------:R-:W-:-:S07]  /*06e0*/  PLOP3.LUT P2, PT, P2, P1, P0, 0xf7, 0x0 ;  /* 0x000000000000781c */ /* 0x000fce0001743e07 */
[----:B------:R-:W0:Y:S01]  /*06f0*/  @!P3 LDC.64 R6, c[0x0][0x398] ;  /* 0x0000e600ff06bb82 */ /* 0x000e220000000a00 */
[----:B------:R-:W-:Y:S01]  /*0700*/  @!P3 LEA R23, R8, R19, 0x2 ;  /* 0x000000130817b211 */ /* 0x000fe200078e10ff */
[----:B------:R-:W-:Y:S04]  /*0710*/  @!P3 LDS R25, [R11] ;  /* 0x000000000b19b984 */ /* 0x000fe80000000800 */
[----:B------:R-:W1:Y:S02]  /*0720*/  @!P3 LDS R18, [R23+0x4] ;  /* 0x000004001712b984 */ /* 0x000e640000000800 */
[----:B------:R-:W2:Y:S02]  /*0730*/  @!P2 LDC.64 R4, c[0x0][0x398] ;  /* 0x0000e600ff04ab82 */ /* 0x000ea40000000a00 */
[----:B------:R-:W-:Y:S01]  /*0740*/  @!P2 LDS R27, [R11] ;  /* 0x000000000b1ba984 */ /* 0x000fe20000000800 */
[----:B0-----:R-:W-:-:S06]  /*0750*/  @!P3 IMAD.WIDE R6, R17, 0x4, R6 ;  /* 0x000000041106b825 */ /* 0x001fcc00078e0206 */
[----:B------:R0:W3:Y:S01]  /*0760*/  @!P3 LDG.E R6, desc[UR10][R6.64+0x4] ;  /* 0x0000040a0606b981 */ /* 0x0000e2000c1e1900 */
[----:B--2---:R-:W-:-:S06]  /*0770*/  @!P2 IMAD.WIDE R4, R17, 0x4, R4 ;  /* 0x000000041104a825 */ /* 0x004fcc00078e0204 */
[----:B------:R2:W4:Y:S01]  /*0780*/  @!P2 LDG.E R4, desc[UR10][R4.64+0x8] ;  /* 0x0000080a0404a981 */ /* 0x000522000c1e1900 */
[----:B------:R-:W-:Y:S01]  /*0790*/  @!P2 LEA R26, R8, R19, 0x2 ;  /* 0x00000013081aa211 */ /* 0x000fe200078e10ff */
[----:B------:R-:W-:Y:S01]  /*07a0*/  UIADD3 UR5, UPT, UPT, -UR15, 0x3, URZ ;  /* 0x000000030f057890 */ /* 0x000fe2000fffe1ff */
[----:B------:R-:W-:Y:S02]  /*07b0*/  @!P3 MOV R24, 0x437c0000 ;  /* 0x437c00000018b802 */ /* 0x000fe40000000f00 */
[----:B0-----:R-:W-:Y:S01]  /*07c0*/  @!P2 MOV R7, 0x3bbb989d ;  /* 0x3bbb989d0007a802 */ /* 0x001fe20000000f00 */
[----:B------:R-:W0:Y:S01]  /*07d0*/  @!P2 LDS R22, [R26+0x8] ;  /* 0x000008001a16a984 */ /* 0x000e220000000800 */
[----:B-1----:R-:W-:Y:S01]  /*07e0*/  @!P3 FADD R18, -R25, R18 ;  /* 0x000000121912b221 */ /* 0x002fe20000000100 */
[----:B------:R-:W-:-:S03]  /*07f0*/  @!P3 IMAD.MOV.U32 R25, RZ, RZ, 0x3bbb989d ;  /* 0x3bbb989dff19b424 */ /* 0x000fc600078e00ff */
[----:B------:R-:W-:-:S04]  /*0800*/  @!P3 FADD R18, -|R18|, -10 ;  /* 0xc12000001212b421 */ /* 0x000fc80000000300 */
[----:B--2---:R-:W-:-:S04]  /*0810*/  @!P3 FFMA.SAT R5, R18, R25, 0.5 ;  /* 0x3f0000001205b423 */ /* 0x004fc80000002019 */
[----:B------:R-:W-:Y:S01]  /*0820*/  @!P3 FFMA.RM R5, R5, R24, 12582913 ;  /* 0x4b4000010505b423 */ /* 0x000fe20000004018 */
[----:B------:R-:W-:Y:S02]  /*0830*/  @!P2 IMAD.MOV.U32 R24, RZ, RZ, 0x437c0000 ;  /* 0x437c0000ff18a424 */ /* 0x000fe400078e00ff */
[----:B0-----:R-:W-:-:S04]  /*0840*/  @!P2 FADD R22, -R27, R22 ;  /* 0x000000161b16a221 */ /* 0x001fc80000000100 */
[----:B------:R-:W-:-:S04]  /*0850*/  @!P2 FADD R22, -|R22|, -10 ;  /* 0xc12000001616a421 */ /* 0x000fc80000000300 */
[----:B------:R-:W-:Y:S01]  /*0860*/  @!P2 FFMA.SAT R23, R22, R7, 0.5 ;  /* 0x3f0000001617a423 */ /* 0x000fe20000002007 */
[C---:B------:R-:W-:Y:S01]  /*0870*/  @!P3 FADD R7, R5.reuse, -12583039 ;  /* 0xcb40007f0507b421 */ /* 0x040fe20000000000 */
[----:B------:R-:W-:Y:S02]  /*0880*/  @!P3 SHF.L.U32 R5, R5, 0x17, RZ ;  /* 0x000000170505b819 */ /* 0x000fe400000006ff */
[----:B------:R-:W-:Y:S01]  /*0890*/  @!P2 FFMA.RM R23, R23, R24, 12582913 ;  /* 0x4b4000011717a423 */ /* 0x000fe20000004018 */
[----:B------:R-:W-:-:S03]  /*08a0*/  @!P3 FFMA R7, R18, 1.4426950216293334961, -R7 ;  /* 0x3fb8aa3b1207b823 */ /* 0x000fc60000000807 */
[C---:B------:R-:W-:Y:S01]  /*08b0*/  @!P2 FADD R25, R23.reuse, -12583039 ;  /* 0xcb40007f1719a421 */ /* 0x040fe20000000000 */
[----:B------:R-:W-:Y:S01]  /*08c0*/  @!P3 FFMA R7, R18, 1.925963033500011079e-08, R7 ;  /* 0x32a570601207b823 */ /* 0x000fe20000000007 */
[----:B------:R-:W-:Y:S02]  /*08d0*/  @!P2 SHF.L.U32 R23, R23, 0x17, RZ ;  /* 0x000000171717a819 */ /* 0x000fe400000006ff */
[C---:B------:R-:W-:Y:S01]  /*08e0*/  @!P2 FFMA R25, R22.reuse, 1.4426950216293334961, -R25 ;  /* 0x3fb8aa3b1619a823 */ /* 0x040fe20000000819 */
[----:B------:R-:W0:Y:S03]  /*08f0*/  @!P3 MUFU.EX2 R18, R7 ;  /* 0x000000070012b308 */ /* 0x000e260000000800 */
[----:B------:R-:W-:-:S05]  /*0900*/  @!P2 FFMA R25, R22, 1.925963033500011079e-08, R25 ;  /* 0x32a570601619a823 */ /* 0x000fca0000000019 */
[----:B------:R-:W1:Y:S01]  /*0910*/  @!P2 MUFU.EX2 R22, R25 ;  /* 0x000000190016a308 */ /* 0x000e620000000800 */
[----:B0-----:R-:W-:Y:S01]  /*0920*/  @!P3 FMUL R5, R5, R18 ;  /* 0x000000120505b220 */ /* 0x001fe20000400000 */
[----:B-1----:R-:W-:-:S03]  /*0930*/  @!P2 FMUL R22, R23, R22 ;  /* 0x000000161716a220 */ /* 0x002fc60000400000 */
[----:B---3--:R-:W-:-:S04]  /*0940*/  @!P3 FFMA R3, R6, R5, R3 ;  /* 0x000000050603b223 */ /* 0x008fc80000000003 */
[----:B----4-:R-:W-:-:S07]  /*0950*/  @!P2 FFMA R3, R4, R22, R3 ;  /* 0x000000160403a223 */ /* 0x010fce0000000003 */
.L_x_59:
[----:B------:R-:W0:Y:S01]  /*0960*/  LDC.64 R4, c[0x0][0x398] ;  /* 0x0000e600ff047b82 */ /* 0x000e220000000a00 */
[----:B------:R-:W-:Y:S01]  /*0970*/  UISETP.GE.U32.AND UP0, UPT, UR7, 0x3, UPT ;  /* 0x000000030700788c */ /* 0x000fe2000bf06070 */
[----:B------:R-:W1:Y:S01]  /*0980*/  LDCU UR6, c[0x0][0x3ac] ;  /* 0x00007580ff0677ac */ /* 0x000e620008000800 */
[----:B------:R-:W2:Y:S07]  /*0990*/  LDCU UR9, c[0x0][0x3a0] ;  /* 0x00007400ff0977ac */ /* 0x000eae0008000800 */
[----:B------:R-:W-:Y:S05]  /*09a0*/  BRA.U !UP0, `(.L_x_60) ;  /* 0x0000000508c47547 */ /* 0x000fea000b800000 */
.L_x_69:
[----:B------:R-:W-:Y:S01]  /*09b0*/  VIADD R18, R2, UR5 ;  /* 0x0000000502127c36 */ /* 0x000fe20008000000 */
[----:B------:R-:W-:Y:S04]  /*09c0*/  BSSY.RECONVERGENT B0, `(.L_x_61) ;  /* 0x0000028000007945 */ /* 0x000fe80003800200 */
[C---:B--2---:R-:W-:Y:S02]  /*09d0*/  ISETP.GT.AND P3, PT, R18.reuse, UR9, PT ;  /* 0x0000000912007c0c */ /* 0x044fe4000bf64270 */
[C---:B------:R-:W-:Y:S02]  /*09e0*/  IADD3 R6, PT, PT, R18.reuse, 0x1, RZ ;  /* 0x0000000112067810 */ /* 0x040fe40007ffe0ff */
[C---:B------:R-:W-:Y:S02]  /*09f0*/  LOP3.LUT P4, RZ, R18.reuse, 0x7fffffe0, R15, 0xc8, !PT ;  /* 0x7fffffe012ff7812 */ /* 0x040fe4000788c80f */
[----:B------:R-:W-:-:S02]  /*0a00*/  ISETP.GT.AND P3, PT, R18, -0x1, !P3 ;  /* 0xffffffff1200780c */ /* 0x000fc40005f64270 */
[C---:B------:R-:W-:Y:S02]  /*0a10*/  ISETP.GT.AND P2, PT, R6.reuse, UR9, PT ;  /* 0x0000000906007c0c */ /* 0x040fe4000bf44270 */
[----:B------:R-:W-:Y:S02]  /*0a20*/  PLOP3.LUT P4, PT, P4, P1, P3, 0xf7, 0x0 ;  /* 0x000000000000781c */ /* 0x000fe40002783e37 */
[C---:B------:R-:W-:Y:S02]  /*0a30*/  LOP3.LUT P3, RZ, R6.reuse, 0x7fffffe0, R15, 0xc8, !PT ;  /* 0x7fffffe006ff7812 */ /* 0x040fe4000786c80f */
[----:B------:R-:W-:Y:S02]  /*0a40*/  ISETP.GT.AND P2, PT, R6, -0x1, !P2 ;  /* 0xffffffff0600780c */ /* 0x000fe40005744270 */
[----:B------:R-:W-:Y:S02]  /*0a50*/  IADD3 R6, PT, PT, R18, 0x2, RZ ;  /* 0x0000000212067810 */ /* 0x000fe40007ffe0ff */
[----:B------:R-:W-:-:S02]  /*0a60*/  PLOP3.LUT P2, PT, P3, P1, P2, 0xf7, 0x0 ;  /* 0x000000000000781c */ /* 0x000fc40001f43e27 */
[C---:B------:R-:W-:Y:S02]  /*0a70*/  ISETP.GT.AND P3, PT, R6.reuse, UR9, PT ;  /* 0x0000000906007c0c */ /* 0x040fe4000bf64270 */
[C---:B------:R-:W-:Y:S02]  /*0a80*/  LOP3.LUT P5, RZ, R6.reuse, 0x7fffffe0, R15, 0xc8, !PT ;  /* 0x7fffffe006ff7812 */ /* 0x040fe400078ac80f */
[----:B------:R-:W-:Y:S01]  /*0a90*/  ISETP.GT.AND P3, PT, R6, -0x1, !P3 ;  /* 0xffffffff0600780c */ /* 0x000fe20005f64270 */
[----:B------:R-:W-:-:S03]  /*0aa0*/  VIADD R6, R18, 0x3 ;  /* 0x0000000312067836 */ /* 0x000fc60000000000 */
[----:B------:R-:W-:Y:S02]  /*0ab0*/  PLOP3.LUT P3, PT, P5, P1, P3, 0xf7, 0x0 ;  /* 0x000000000000781c */ /* 0x000fe40002f63e37 */
[C---:B------:R-:W-:Y:S02]  /*0ac0*/  ISETP.GT.AND P5, PT, R6.reuse, UR9, PT ;  /* 0x0000000906007c0c */ /* 0x040fe4000bfa4270 */
[C---:B------:R-:W-:Y:S02]  /*0ad0*/  LOP3.LUT P6, RZ, R6.reuse, 0x7fffffe0, R15, 0xc8, !PT ;  /* 0x7fffffe006ff7812 */ /* 0x040fe400078cc80f */
[----:B------:R-:W-:-:S04]  /*0ae0*/  ISETP.GT.AND P5, PT, R6, -0x1, !P5 ;  /* 0xffffffff0600780c */ /* 0x000fc80006fa4270 */
[----:B------:R-:W-:Y:S01]  /*0af0*/  PLOP3.LUT P5, PT, P6, P1, P5, 0xf7, 0x0 ;  /* 0x000000000000781c */ /* 0x000fe200037a3e57 */
[----:B------:R-:W-:-:S12]  /*0b00*/  @P4 BRA `(.L_x_62) ;  /* 0x00000000004c4947 */ /* 0x000fd80003800000 */
[----:B------:R-:W-:Y:S01]  /*0b10*/  IADD3 R7, PT, PT, R16, UR5, R17 ;  /* 0x0000000510077c10 */ /* 0x000fe2000fffe011 */
[----:B------:R-:W-:Y:S04]  /*0b20*/  LDS R23, [R11] ;  /* 0x000000000b177984 */ /* 0x000fe80000000800 */
[----:B0-----:R-:W-:-:S06]  /*0b30*/  IMAD.WIDE R6, R7, 0x4, R4 ;  /* 0x0000000407067825 */ /* 0x001fcc00078e0204 */
[----:B------:R0:W2:Y:S01]  /*0b40*/  LDG.E R6, desc[UR10][R6.64] ;  /* 0x0000000a06067981 */ /* 0x0000a2000c1e1900 */
[----:B------:R-:W-:Y:S01]  /*0b50*/  LEA R22, R18, R19, 0x2 ;  /* 0x0000001312167211 */ /* 0x000fe200078e10ff */
[----:B------:R-:W-:Y:S02]  /*0b60*/  HFMA2 R24, -RZ, RZ, 0.96630859375, -0.0022525787353515625 ;  /* 0x3bbb989dff187431 */ /* 0x000fe400000001ff */
[----:B------:R-:W-:-:S03]  /*0b70*/  IMAD.MOV.U32 R25, RZ, RZ, 0x437c0000 ;  /* 0x437c0000ff197424 */ /* 0x000fc600078e00ff */
[----:B------:R-:W3:Y:S02]  /*0b80*/  LDS R22, [R22] ;  /* 0x0000000016167984 */ /* 0x000ee40000000800 */
[----:B---3--:R-:W-:-:S04]  /*0b90*/  FADD R23, R22, -R23 ;  /* 0x8000001716177221 */ /* 0x008fc80000000000 */
[----:B------:R-:W-:-:S04]  /*0ba0*/  FADD R23, -|R23|, -10 ;  /* 0xc120000017177421 */ /* 0x000fc80000000300 */
[----:B------:R-:W-:-:S04]  /*0bb0*/  FFMA.SAT R24, R23, R24, 0.5 ;  /* 0x3f00000017187423 */ /* 0x000fc80000002018 */
[----:B------:R-:W-:-:S04]  /*0bc0*/  FFMA.RM R24, R24, R25, 12582913 ;  /* 0x4b40000118187423 */ /* 0x000fc80000004019 */
[C---:B------:R-:W-:Y:S01]  /*0bd0*/  FADD R26, R24.reuse, -12583039 ;  /* 0xcb40007f181a7421 */ /* 0x040fe20000000000 */
[----:B------:R-:W-:-:S03]  /*0be0*/  SHF.L.U32 R24, R24, 0x17, RZ ;  /* 0x0000001718187819 */ /* 0x000fc600000006ff */
[----:B------:R-:W-:-:S04]  /*0bf0*/  FFMA R26, R23, 1.4426950216293334961, -R26 ;  /* 0x3fb8aa3b171a7823 */ /* 0x000fc8000000081a */
[----:B------:R-:W-:-:S04]  /*0c00*/  FFMA R26, R23, 1.925963033500011079e-08, R26 ;  /* 0x32a57060171a7823 */ /* 0x000fc8000000001a */
[----:B0-----:R-:W0:Y:S02]  /*0c10*/  MUFU.EX2 R7, R26 ;  /* 0x0000001a00077308 */ /* 0x001e240000000800 */
[----:B0-----:R-:W-:-:S04]  /*0c20*/  FMUL R7, R24, R7 ;  /* 0x0000000718077220 */ /* 0x001fc80000400000 */
[----:B--2---:R-:W-:-:S07]  /*0c30*/  FFMA R3, R6, R7, R3 ;  /* 0x0000000706037223 */ /* 0x004fce0000000003 */
.L_x_62:
[----:B-1----:R-:W-:Y:S05]  /*0c40*/  BSYNC.RECONVERGENT B0 ;  /* 0x0000000000007941 */ /* 0x002fea0003800200 */
.L_x_61:
[----:B------:R-:W-:Y:S04]  /*0c50*/  BSSY.RECONVERGENT B0, `(.L_x_63) ;  /* 0x0000015000007945 */ /* 0x000fe80003800200 */
[----:B------:R-:W-:Y:S05]  /*0c60*/  @P2 BRA `(.L_x_64) ;  /* 0x00000000004c2947 */ /* 0x000fea0003800000 */
[----:B------:R-:W-:Y:S01]  /*0c70*/  IADD3 R7, PT, PT, R16, UR5, R17 ;  /* 0x0000000510077c10 */ /* 0x000fe2000fffe011 */
[----:B------:R-:W-:Y:S04]  /*0c80*/  LDS R23, [R11] ;  /* 0x000000000b177984 */ /* 0x000fe80000000800 */
[----:B0-----:R-:W-:-:S06]  /*0c90*/  IMAD.WIDE R6, R7, 0x4, R4 ;  /* 0x0000000407067825 */ /* 0x001fcc00078e0204 */
[----:B------:R-:W2:Y:S01]  /*0ca0*/  LDG.E R6, desc[UR10][R6.64+0x4] ;  /* 0x0000040a06067981 */ /* 0x000ea2000c1e1900 */
[----:B------:R-:W-:Y:S02]  /*0cb0*/  LEA R24, R18, R19, 0x2 ;  /* 0x0000001312187211 */ /* 0x000fe400078e10ff */
[----:B------:R-:W-:-:S03]  /*0cc0*/  MOV R26, 0x437c0000 ;  /* 0x437c0000001a7802 */ /* 0x000fc60000000f00 */
[----:B------:R-:W0:Y:S02]  /*0cd0*/  LDS R22, [R24+0x4] ;  /* 0x0000040018167984 */ /* 0x000e240000000800 */
[----:B0-----:R-:W-:Y:S01]  /*0ce0*/  FADD R22, -R23, R22 ;  /* 0x0000001617167221 */ /* 0x001fe20000000100 */
[----:B------:R-:W-:-:S03]  /*0cf0*/  IMAD.MOV.U32 R23, RZ, RZ, 0x3bbb989d ;  /* 0x3bbb989dff177424 */ /* 0x000fc600078e00ff */
[----:B------:R-:W-:-:S04]  /*0d00*/  FADD R22, -|R22|, -10 ;  /* 0xc120000016167421 */ /* 0x000fc80000000300 */
[----:B------:R-:W-:-:S04]  /*0d10*/  FFMA.SAT R23, R22, R23, 0.5 ;  /* 0x3f00000016177423 */ /* 0x000fc80000002017 */
[----:B------:R-:W-:-:S04]  /*0d20*/  FFMA.RM R23, R23, R26, 12582913 ;  /* 0x4b40000117177423 */ /* 0x000fc8000000401a */
[C---:B------:R-:W-:Y:S01]  /*0d30*/  FADD R25, R23.reuse, -12583039 ;  /* 0xcb40007f17197421 */ /* 0x040fe20000000000 */
[----:B------:R-:W-:-:S03]  /*0d40*/  SHF.L.U32 R23, R23, 0x17, RZ ;  /* 0x0000001717177819 */ /* 0x000fc600000006ff */
[----:B------:R-:W-:-:S04]  /*0d50*/  FFMA R25, R22, 1.4426950216293334961, -R25 ;  /* 0x3fb8aa3b16197823 */ /* 0x000fc80000000819 */
[----:B------:R-:W-:-:S04]  /*0d60*/  FFMA R25, R22, 1.925963033500011079e-08, R25 ;  /* 0x32a5706016197823 */ /* 0x000fc80000000019 */
[----:B------:R-:W0:Y:S02]  /*0d70*/  MUFU.EX2 R22, R25 ;  /* 0x0000001900167308 */ /* 0x000e240000000800 */
[----:B0-----:R-:W-:-:S04]  /*0d80*/  FMUL R22, R23, R22 ;  /* 0x0000001617167220 */ /* 0x001fc80000400000 */
[----:B--2---:R-:W-:-:S07]  /*0d90*/  FFMA R3, R6, R22, R3 ;  /* 0x0000001606037223 */ /* 0x004fce0000000003 */
.L_x_64:
[----:B------:R-:W-:Y:S05]  /*0da0*/  BSYNC.RECONVERGENT B0 ;  /* 0x0000000000007941 */ /* 0x000fea0003800200 */
.L_x_63:
[----:B------:R-:W-:Y:S04]  /*0db0*/  BSSY.RECONVERGENT B0, `(.L_x_65) ;  /* 0x0000015000007945 */ /* 0x000fe80003800200 */
[----:B------:R-:W-:Y:S05]  /*0dc0*/  @P3 BRA `(.L_x_66) ;  /* 0x00000000004c3947 */ /* 0x000fea0003800000 */
[----:B------:R-:W-:Y:S01]  /*0dd0*/  IADD3 R7, PT, PT, R16, UR5, R17 ;  /* 0x0000000510077c10 */ /* 0x000fe2000fffe011 */
[----:B------:R-:W-:Y:S01]  /*0de0*/  IMAD R24, R18, 0x4, R19 ;  /* 0x0000000412187824 */ /* 0x000fe200078e0213 */
[----:B------:R-:W-:Y:S03]  /*0df0*/  LDS R23, [R11] ;  /* 0x000000000b177984 */ /* 0x000fe60000000800 */
[----:B0-----:R-:W-:Y:S01]  /*0e00*/  IMAD.WIDE R6, R7, 0x4, R4 ;  /* 0x0000000407067825 */ /* 0x001fe200078e0204 */
[----:B------:R-:W0:Y:S05]  /*0e10*/  LDS R22, [R24+0x8] ;  /* 0x0000080018167984 */ /* 0x000e2a0000000800 */
[----:B------:R-:W2:Y:S01]  /*0e20*/  LDG.E R6, desc[UR10][R6.64+0x8] ;  /* 0x0000080a06067981 */ /* 0x000ea2000c1e1900 */
[----:B------:R-:W-:Y:S01]  /*0e30*/  MOV R26, 0x437c0000 ;  /* 0x437c0000001a7802 */ /* 0x000fe20000000f00 */
[----:B0-----:R-:W-:Y:S01]  /*0e40*/  FADD R22, -R23, R22 ;  /* 0x0000001617167221 */ /* 0x001fe20000000100 */
[----:B------:R-:W-:-:S03]  /*0e50*/  HFMA2 R23, -RZ, RZ, 0.96630859375, -0.0022525787353515625 ;  /* 0x3bbb989dff177431 */ /* 0x000fc600000001ff */
[----:B------:R-:W-:-:S04]  /*0e60*/  FADD R22, -|R22|, -10 ;  /* 0xc120000016167421 */ /* 0x000fc80000000300 */
[----:B------:R-:W-:-:S04]  /*0e70*/  FFMA.SAT R23, R22, R23, 0.5 ;  /* 0x3f00000016177423 */ /* 0x000fc80000002017 */
[----:B------:R-:W-:-:S04]  /*0e80*/  FFMA.RM R23, R23, R26, 12582913 ;  /* 0x4b40000117177423 */ /* 0x000fc8000000401a */
[C---:B------:R-:W-:Y:S01]  /*0e90*/  FADD R25, R23.reuse, -12583039 ;  /* 0xcb40007f17197421 */ /* 0x040fe20000000000 */
[----:B------:R-:W-:-:S03]  /*0ea0*/  IMAD.SHL.U32 R23, R23, 0x800000, RZ ;  /* 0x0080000017177824 */ /* 0x000fc600078e00ff */
[----:B------:R-:W-:-:S04]  /*0eb0*/  FFMA R25, R22, 1.4426950216293334961, -R25 ;  /* 0x3fb8aa3b16197823 */ /* 0x000fc80000000819 */
[----:B------:R-:W-:-:S04]  /*0ec0*/  FFMA R25, R22, 1.925963033500011079e-08, R25 ;  /* 0x32a5706016197823 */ /* 0x000fc80000000019 */
[----:B------:R-:W0:Y:S02]  /*0ed0*/  MUFU.EX2 R22, R25 ;  /* 0x0000001900167308 */ /* 0x000e240000000800 */
[----:B0-----:R-:W-:-:S04]  /*0ee0*/  FMUL R22, R23, R22 ;  /* 0x0000001617167220 */ /* 0x001fc80000400000 */
[----:B--2---:R-:W-:-:S07]  /*0ef0*/  FFMA R3, R6, R22, R3 ;  /* 0x0000001606037223 */ /* 0x004fce0000000003 */
.L_x_66:
[----:B------:R-:W-:Y:S05]  /*0f00*/  BSYNC.RECONVERGENT B0 ;  /* 0x0000000000007941 */ /* 0x000fea0003800200 */
.L_x_65:
[----:B------:R-:W-:Y:S04]  /*0f10*/  BSSY.RECONVERGENT B0, `(.L_x_67) ;  /* 0x0000015000007945 */ /* 0x000fe80003800200 */
[----:B------:R-:W-:Y:S05]  /*0f20*/  @P5 BRA `(.L_x_68) ;  /* 0x00000000004c5947 */ /* 0x000fea0003800000 */
[----:B------:R-:W-:Y:S01]  /*0f30*/  IADD3 R7, PT, PT, R16, UR5, R17 ;  /* 0x0000000510077c10 */ /* 0x000fe2000fffe011 */
[----:B------:R-:W-:Y:S04]  /*0f40*/  LDS R23, [R11] ;  /* 0x000000000b177984 */ /* 0x000fe80000000800 */
[----:B0-----:R-:W-:-:S06]  /*0f50*/  IMAD.WIDE R6, R7, 0x4, R4 ;  /* 0x0000000407067825 */ /* 0x001fcc00078e0204 */
[----:B------:R-:W2:Y:S01]  /*0f60*/  LDG.E R6, desc[UR10][R6.64+0xc] ;  /* 0x00000c0a06067981 */ /* 0x000ea2000c1e1900 */
[----:B------:R-:W-:Y:S01]  /*0f70*/  LEA R24, R18, R19, 0x2 ;  /* 0x0000001312187211 */ /* 0x000fe200078e10ff */
[----:B------:R-:W-:-:S04]  /*0f80*/  IMAD.MOV.U32 R25, RZ, RZ, 0x437c0000 ;  /* 0x437c0000ff197424 */ /* 0x000fc800078e00ff */
[----:B------:R-:W0:Y:S02]  /*0f90*/  LDS R18, [R24+0xc] ;  /* 0x00000c0018127984 */ /* 0x000e240000000800 */
[----:B0-----:R-:W-:Y:S01]  /*0fa0*/  FADD R18, -R23, R18 ;  /* 0x0000001217127221 */ /* 0x001fe20000000100 */
[----:B------:R-:W-:-:S03]  /*0fb0*/  HFMA2 R23, -RZ, RZ, 0.96630859375, -0.0022525787353515625 ;  /* 0x3bbb989dff177431 */ /* 0x000fc600000001ff */
[----:B------:R-:W-:-:S04]  /*0fc0*/  FADD R18, -|R18|, -10 ;  /* 0xc120000012127421 */ /* 0x000fc80000000300 */
[----:B------:R-:W-:-:S04]  /*0fd0*/  FFMA.SAT R22, R18, R23, 0.5 ;  /* 0x3f00000012167423 */ /* 0x000fc80000002017 */
[----:B------:R-:W-:-:S04]  /*0fe0*/  FFMA.RM R22, R22, R25, 12582913 ;  /* 0x4b40000116167423 */ /* 0x000fc80000004019 */
[C---:B------:R-:W-:Y:S01]  /*0ff0*/  FADD R23, R22.reuse, -12583039 ;  /* 0xcb40007f16177421 */ /* 0x040fe20000000000 */
[----:B------:R-:W-:-:S03]  /*1000*/  SHF.L.U32 R22, R22, 0x17, RZ ;  /* 0x0000001716167819 */ /* 0x000fc600000006ff */
[----:B------:R-:W-:-:S04]  /*1010*/  FFMA R23, R18, 1.4426950216293334961, -R23 ;  /* 0x3fb8aa3b12177823 */ /* 0x000fc80000000817 */
[----:B------:R-:W-:-:S06]  /*1020*/  FFMA R23, R18, 1.925963033500011079e-08, R23 ;  /* 0x32a5706012177823 */ /* 0x000fcc0000000017 */
[----:B------:R-:W0:Y:S02]  /*1030*/  MUFU.EX2 R23, R23 ;  /* 0x0000001700177308 */ /* 0x000e240000000800 */
[----:B0-----:R-:W-:-:S04]  /*1040*/  FMUL R22, R22, R23 ;  /* 0x0000001716167220 */ /* 0x001fc80000400000 */
[----:B--2---:R-:W-:-:S07]  /*1050*/  FFMA R3, R6, R22, R3 ;  /* 0x0000001606037223 */ /* 0x004fce0000000003 */
.L_x_68:
[----:B------:R-:W-:Y:S05]  /*1060*/  BSYNC.RECONVERGENT B0 ;  /* 0x0000000000007941 */ /* 0x000fea0003800200 */
.L_x_67:
[----:B------:R-:W-:Y:S01]  /*1070*/  UIADD3 UR8, UPT, UPT, UR5, 0x3, URZ ;  /* 0x0000000305087890 */ /* 0x000fe2000fffe0ff */
[----:B------:R-:W-:Y:S01]  /*1080*/  UMOV UR15, UR6 ;  /* 0x00000006000f7c82 */ /* 0x000fe20008000000 */
[----:B------:R-:W-:Y:S02]  /*1090*/  UIADD3 UR5, UPT, UPT, UR5, 0x4, URZ ;  /* 0x0000000405057890 */ /* 0x000fe4000fffe0ff */
[----:B------:R-:W-:-:S09]  /*10a0*/  UISETP.NE.AND UP0, UPT, UR8, UR15, UPT ;  /* 0x0000000f0800728c */ /* 0x000fd2000bf05270 */
[----:B------:R-:W-:Y:S05]  /*10b0*/  BRA.U UP0, `(.L_x_69) ;  /* 0xfffffff9003c7547 */ /* 0x000fea000b83ffff */
.L_x_60:
[C---:B------:R-:W-:Y:S02]  /*10c0*/  ISETP.NE.AND P1, PT, R14.reuse, UR15, PT ;  /* 0x0000000f0e007c0c */ /* 0x040fe4000bf25270 */
[----:B------:R-:W-:-:S11]  /*10d0*/  IADD3 R14, PT, PT, R14, 0x1, RZ ;  /* 0x000000010e0e7810 */ /* 0x000fd60007ffe0ff */
[----:B------:R-:W-:Y:S05]  /*10e0*/  @P1 BRA `(.L_x_70) ;  /* 0xfffffff000dc1947 */ /* 0x000fea000383ffff */
.L_x_58:
[----:B0-----:R-:W0:Y:S02]  /*10f0*/  LDC R4, c[0x0][0x3a8] ;  /* 0x0000ea00ff047b82 */ /* 0x001e240000000800 */
[----:B0-----:R-:W-:-:S13]  /*1100*/  ISETP.GE.AND P0, PT, R4, 0x1, PT ;  /* 0x000000010400780c */ /* 0x001fda0003f06270 */
[----:B-12---:R-:W-:Y:S05]  /*1110*/  @!P0 EXIT ;  /* 0x000000000000894d */ /* 0x006fea0003800000 */
[----:B------:R-:W-:-:S04]  /*1120*/  UIADD3 UR4, UPT, UPT, -UR15, URZ, URZ ;  /* 0x000000ff0f047290 */ /* 0x000fc8000fffe1ff */
[----:B------:R-:W-:-:S09]  /*1130*/  UISETP.GE.AND UP0, UPT, UR15, UR4, UPT ;  /* 0x000000040f00728c */ /* 0x000fd2000bf06270 */
[----:B------:R-:W-:Y:S05]  /*1140*/  BRA.U !UP0, `(.L_x_71) ;  /* 0x00000015086c7547 */ /* 0x000fea000b800000 */
[----:B------:R-:W0:Y:S01]  /*1150*/  LDCU UR4, c[0x0][0x3a0] ;  /* 0x00007400ff0477ac */ /* 0x000e220008000800 */
[----:B------:R-:W-:Y:S02]  /*1160*/  VIADD R4, R8, 0x2 ;  /* 0x0000000208047836 */ /* 0x000fe40000000000 */
[----:B------:R-:W-:Y:S01]  /*1170*/  HFMA2 R21, -RZ, RZ, 0, 0 ;  /* 0x00000000ff157431 */ /* 0x000fe200000001ff */
[----:B------:R-:W-:-:S06]  /*1180*/  UIADD3 UR5, UPT, UPT, -UR15, 0x1, URZ ;  /* 0x000000010f057890 */ /* 0x000fcc000fffe1ff */
[----:B------:R-:W-:Y:S02]  /*1190*/  IADD3 R0, PT, PT, R2, UR5, RZ ;  /* 0x0000000502007c10 */ /* 0x000fe4000fffe0ff */
[----:B0-----:R-:W-:Y:S02]  /*11a0*/  ISETP.GT.AND P1, PT, R8, UR4, PT ;  /* 0x0000000408007c0c */ /* 0x001fe4000bf24270 */
[----:B------:R-:W-:Y:S02]  /*11b0*/  ISETP.GT.AND P2, PT, R0, UR4, PT ;  /* 0x0000000400007c0c */ /* 0x000fe4000bf44270 */
[----:B------:R-:W-:Y:S02]  /*11c0*/  ISETP.GT.AND P3, PT, R8, -0x1, !P1 ;  /* 0xffffffff0800780c */ /* 0x000fe40004f64270 */
[----:B------:R-:W-:Y:S02]  /*11d0*/  ISETP.GT.AND P0, PT, R4, UR4, PT ;  /* 0x0000000404007c0c */ /* 0x000fe4000bf04270 */
[----:B------:R-:W-:-:S02]  /*11e0*/  ISETP.GT.AND P1, PT, R0, -0x1, !P2 ;  /* 0xffffffff0000780c */ /* 0x000fc40005724270 */
[----:B------:R-:W-:Y:S02]  /*11f0*/  ISETP.GT.AND P0, PT, R4, -0x1, !P0 ;  /* 0xffffffff0400780c */ /* 0x000fe40004704270 */
[----:B------:R-:W-:Y:S02]  /*1200*/  P2R R25, PR, RZ, 0x8 ;  /* 0x00000008ff197803 */ /* 0x000fe40000000000 */
[----:B------:R-:W-:-:S09]  /*1210*/  P2R R23, PR, RZ, 0x2 ;  /* 0x00000002ff177803 */ /* 0x000fd20000000000 */
.L_x_103:
[----:B0-----:R-:W0:Y:S01]  /*1220*/  LDCU UR4, c[0x0][0x3ac] ;  /* 0x00007580ff0477ac */ /* 0x001e220008000800 */
[----:B------:R-:W-:Y:S01]  /*1230*/  IMAD.MOV.U32 R16, RZ, RZ, RZ ;  /* 0x000000ffff107224 */ /* 0x000fe200078e00ff */
[----:B0-----:R-:W-:-:S06]  /*1240*/  UIADD3 UR4, UPT, UPT, -UR4, URZ, URZ ;  /* 0x000000ff04047290 */ /* 0x001fcc000fffe1ff */
[----:B------:R-:W-:-:S07]  /*1250*/  MOV R14, UR4 ;  /* 0x00000004000e7c02 */ /* 0x000fce0008000f00 */
.L_x_102:
[----:B------:R-:W0:Y:S01]  /*1260*/  S2R R5, SR_CgaCtaId ;  /* 0x0000000000057919 */ /* 0x000e220000008800 */
[----:B------:R-:W1:Y:S01]  /*1270*/  LDCU UR4, c[0x0][0x3a4] ;  /* 0x00007480ff0477ac */ /* 0x000e620008000800 */
[----:B------:R-:W-:Y:S01]  /*1280*/  IADD3 R19, PT, PT, R9, R14, RZ ;  /* 0x0000000e09137210 */ /* 0x000fe20007ffe0ff */
[----:B------:R-:W-:Y:S01]  /*1290*/  BSSY.RECONVERGENT B2, `(.L_x_72) ;  /* 0x0000037000027945 */ /* 0x000fe20003800200 */
[----:B------:R-:W-:Y:S01]  /*12a0*/  ISETP.NE.AND P4, PT, R25, RZ, PT ;  /* 0x000000ff1900720c */ /* 0x000fe20003f85270 */
[----:B------:R-:W2:Y:S01]  /*12b0*/  LDCU UR6, c[0x0][0x3ac] ;  /* 0x00007580ff0677ac */ /* 0x000ea20008000800 */
[----:B------:R-:W-:Y:S02]  /*12c0*/  LOP3.LUT P3, RZ, R8, 0x7fffffe0, R19, 0xc8, !PT ;  /* 0x7fffffe008ff7812 */ /* 0x000fe4000786c813 */
[----:B------:R-:W-:-:S04]  /*12d0*/  MOV R0, 0x400 ;  /* 0x0000040000007802 */ /* 0x000fc80000000f00 */
[----:B------:R-:W-:Y:S02]  /*12e0*/  IADD3 R4, PT, PT, R0, 0x3000, RZ ;  /* 0x0000300000047810 */ /* 0x000fe40007ffe0ff */
[----:B-1----:R-:W-:-:S04]  /*12f0*/  ISETP.GT.AND P2, PT, R19, UR4, PT ;  /* 0x0000000413007c0c */ /* 0x002fc8000bf44270 */
[----:B------:R-:W-:Y:S01]  /*1300*/  ISETP.GT.AND P2, PT, R19, -0x1, !P2 ;  /* 0xffffffff1300780c */ /* 0x000fe20005744270 */
[C---:B--2---:R-:W-:Y:S01]  /*1310*/  VIADD R18, R14.reuse, UR6 ;  /* 0x000000060e127c36 */ /* 0x044fe20008000000 */
[----:B------:R-:W-:Y:S02]  /*1320*/  ISETP.NE.AND P1, PT, R14, UR6, PT ;  /* 0x000000060e007c0c */ /* 0x000fe4000bf25270 */
[----:B------:R-:W-:Y:S01]  /*1330*/  PLOP3.LUT P3, PT, P3, P2, P4, 0xf7, 0x0 ;  /* 0x000000000000781c */ /* 0x000fe20001f65e47 */
[----:B------:R-:W-:Y:S01]  /*1340*/  IMAD R18, R18, UR7, R18 ;  /* 0x0000000712127c24 */ /* 0x000fe2000f8e0212 */
[C---:B0-----:R-:W-:Y:S02]  /*1350*/  LEA R0, R5.reuse, R0, 0x18 ;  /* 0x0000000005007211 */ /* 0x041fe400078ec0ff */
[----:B------:R-:W-:Y:S02]  /*1360*/  LEA R4, R5, R4, 0x18 ;  /* 0x0000000405047211 */ /* 0x000fe400078ec0ff */
[----:B------:R-:W-:-:S02]  /*1370*/  LEA R0, R21, R0, 0x2 ;  /* 0x0000000015007211 */ /* 0x000fc400078e10ff */
[----:B------:R-:W-:-:S03]  /*1380*/  LEA R15, R9, R4, 0x7 ;  /* 0x00000004090f7211 */ /* 0x000fc600078e38ff */
[----:B------:R-:W-:Y:S01]  /*1390*/  IMAD R17, R19, 0x180, R0 ;  /* 0x0000018013117824 */ /* 0x000fe200078e0200 */
[C---:B------:R-:W-:Y:S01]  /*13a0*/  LEA R15, R14.reuse, R15, 0x7 ;  /* 0x0000000f0e0f7211 */ /* 0x040fe200078e38ff */
[----:B------:R-:W-:Y:S01]  /*13b0*/  VIADD R14, R14, 0x1 ;  /* 0x000000010e0e7836 */ /* 0x000fe20000000000 */
[----:B------:R-:W-:Y:S06]  /*13c0*/  @P3 BRA `(.L_x_73) ;  /* 0x00000000008c3947 */ /* 0x000fec0003800000 */
[----:B------:R-:W-:Y:S01]  /*13d0*/  LEA R0, R8, R15, 0x2 ;  /* 0x0000000f08007211 */ /* 0x000fe200078e10ff */
[----:B------:R-:W-:Y:S01]  /*13e0*/  LDS R5, [R11] ;  /* 0x000000000b057984 */ /* 0x000fe20000000800 */
[----:B------:R-:W-:Y:S01]  /*13f0*/  HFMA2 R7, -RZ, RZ, 3.7421875, 0 ;  /* 0x437c0000ff077431 */ /* 0x000fe200000001ff */
[----:B------:R-:W-:Y:S01]  /*1400*/  MOV R4, 0x3bbb989d ;  /* 0x3bbb989d00047802 */ /* 0x000fe20000000f00 */
[----:B------:R-:W0:Y:S01]  /*1410*/  MUFU.RCP R12, R3 ;  /* 0x00000003000c7308 */ /* 0x000e220000001000 */
[----:B------:R-:W-:Y:S01]  /*1420*/  BSSY.RECONVERGENT B3, `(.L_x_74) ;  /* 0x0000016000037945 */ /* 0x000fe20003800200 */
[----:B------:R-:W1:Y:S02]  /*1430*/  LDS R0, [R0] ;  /* 0x0000000000007984 */ /* 0x000e640000000800 */
[----:B-1----:R-:W-:-:S04]  /*1440*/  FADD R5, R0, -R5 ;  /* 0x8000000500057221 */ /* 0x002fc80000000000 */
[----:B------:R-:W-:-:S04]  /*1450*/  FADD R5, -|R5|, -10 ;  /* 0xc120000005057421 */ /* 0x000fc80000000300 */
[----:B------:R-:W-:-:S04]  /*1460*/  FFMA.SAT R4, R5, R4, 0.5 ;  /* 0x3f00000005047423 */ /* 0x000fc80000002004 */
[----:B------:R-:W-:Y:S01]  /*1470*/  FFMA.RM R4, R4, R7, 12582913 ;  /* 0x4b40000104047423 */ /* 0x000fe20000004007 */
[----:B0-----:R-:W-:-:S03]  /*1480*/  FFMA R7, R12, -R3, 1 ;  /* 0x3f8000000c077423 */ /* 0x001fc60000000803 */
[C---:B------:R-:W-:Y:S01]  /*1490*/  FADD R6, R4.reuse, -12583039 ;  /* 0xcb40007f04067421 */ /* 0x040fe20000000000 */
[----:B------:R-:W-:Y:S02]  /*14a0*/  IMAD.SHL.U32 R0, R4, 0x800000, RZ ;  /* 0x0080000004007824 */ /* 0x000fe400078e00ff */
[----:B------:R-:W-:Y:S01]  /*14b0*/  FFMA R7, R12, R7, R12 ;  /* 0x000000070c077223 */ /* 0x000fe2000000000c */
[----:B------:R-:W-:-:S04]  /*14c0*/  FFMA R6, R5, 1.4426950216293334961, -R6 ;  /* 0x3fb8aa3b05067823 */ /* 0x000fc80000000806 */
[----:B------:R-:W-:-:S04]  /*14d0*/  FFMA R6, R5, 1.925963033500011079e-08, R6 ;  /* 0x32a5706005067823 */ /* 0x000fc80000000006 */
[----:B------:R-:W0:Y:S02]  /*14e0*/  MUFU.EX2 R5, R6 ;  /* 0x0000000600057308 */ /* 0x000e240000000800 */
[----:B0-----:R-:W-:-:S06]  /*14f0*/  FMUL R0, R0, R5 ;  /* 0x0000000500007220 */ /* 0x001fcc0000400000 */
[----:B------:R-:W0:Y:S01]  /*1500*/  FCHK P3, R0, R3 ;  /* 0x0000000300007302 */ /* 0x000e220000060000 */
[----:B------:R-:W-:-:S04]  /*1510*/  FFMA R4, R0, R7, RZ ;  /* 0x0000000700047223 */ /* 0x000fc800000000ff */
[----:B------:R-:W-:-:S04]  /*1520*/  FFMA R5, R4, -R3, R0 ;  /* 0x8000000304057223 */ /* 0x000fc80000000000 */
[----:B------:R-:W-:Y:S01]  /*1530*/  FFMA R7, R7, R5, R4 ;  /* 0x0000000507077223 */ /* 0x000fe20000000004 */
[----:B0-----:R-:W-:Y:S06]  /*1540*/  @!P3 BRA `(.L_x_75) ;  /* 0x00000000000cb947 */ /* 0x001fec0003800000 */
[----:B------:R-:W-:-:S07]  /*1550*/  MOV R12, 0x1570 ;  /* 0x00001570000c7802 */ /* 0x000fce0000000f00 */
[----:B------:R-:W-:Y:S05]  /*1560*/  CALL.REL.NOINC `($__internal_1_$__cuda_sm3x_div_rn_noftz_f32_slowpath) ;  /* 0x0000001400407944 */ /* 0x000fea0003c00000 */
[----:B------:R-:W-:-:S07]  /*1570*/  MOV R7, R0 ;  /* 0x0000000000077202 */ /* 0x000fce0000000f00 */
.L_x_75:
[----:B------:R-:W-:Y:S05]  /*1580*/  BSYNC.RECONVERGENT B3 ;  /* 0x0000000000037941 */ /* 0x000fea0003800200 */
.L_x_74:
[----:B------:R-:W0:Y:S02]  /*1590*/  LDC.64 R4, c[0x0][0x398] ;  /* 0x0000e600ff047b82 */ /* 0x000e240000000a00 */
[----:B0-----:R-:W-:-:S06]  /*15a0*/  IMAD.WIDE R4, R18, 0x4, R4 ;  /* 0x0000000412047825 */ /* 0x001fcc00078e0204 */
[----:B------:R-:W2:Y:S01]  /*15b0*/  LDG.E R4, desc[UR10][R4.64] ;  /* 0x0000000a04047981 */ /* 0x000ea2000c1e1900 */
[----:B------:R-:W-:-:S06]  /*15c0*/  IMAD R0, R8, 0xc, R17 ;  /* 0x0000000c08007824 */ /* 0x000fcc00078e0211 */
[----:B------:R-:W0:Y:S01]  /*15d0*/  LDS R0, [R0] ;  /* 0x0000000000007984 */ /* 0x000e220000000800 */
[----:B--2---:R-:W-:-:S04]  /*15e0*/  FMUL R7, R4, R7 ;  /* 0x0000000704077220 */ /* 0x004fc80000400000 */
[----:B0-----:R-:W-:-:S07]  /*15f0*/  FFMA R16, R7, R0, R16 ;  /* 0x0000000007107223 */ /* 0x001fce0000000010 */
.L_x_73:
[----:B------:R-:W-:Y:S05]  /*1600*/  BSYNC.RECONVERGENT B2 ;  /* 0x0000000000027941 */ /* 0x000fea0003800200 */
.L_x_72:
[----:B------:R-:W-:-:S04]  /*1610*/  UIADD3 UR4, UPT, UPT, UR7, 0x1, URZ ;  /* 0x0000000107047890 */ /* 0x000fc8000fffe0ff */
[----:B------:R-:W-:-:S04]  /*1620*/  ULOP3.LUT UR4, UR4, 0x3, URZ, 0xc0, !UPT ;  /* 0x0000000304047892 */ /* 0x000fc8000f8ec0ff */
[----:B------:R-:W-:-:S03]  /*1630*/  UISETP.NE.AND UP0, UPT, UR4, 0x1, UPT ;  /* 0x000000010400788c */ /* 0x000fc6000bf05270 */
[----:B------:R-:W-:-:S06]  /*1640*/  UMOV UR4, UR5 ;  /* 0x0000000500047c82 */ /* 0x000fcc0008000000 */
[----:B------:R-:W-:Y:S05]  /*1650*/  BRA.U !UP0, `(.L_x_76) ;  /* 0x0000000508547547 */ /* 0x000fea000b800000 */
[----:B------:R-:W-:Y:S01]  /*1660*/  IADD3 R0, PT, PT, R2, UR5, RZ ;  /* 0x0000000502007c10 */ /* 0x000fe2000fffe0ff */
[----:B------:R-:W-:Y:S01]  /*1670*/  BSSY.RECONVERGENT B2, `(.L_x_77) ;  /* 0x0000028000027945 */ /* 0x000fe20003800200 */
[----:B------:R-:W-:Y:S02]  /*1680*/  ISETP.NE.AND P4, PT, R23, RZ, PT ;  /* 0x000000ff1700720c */ /* 0x000fe40003f85270 */
[----:B------:R-:W-:-:S04]  /*1690*/  LOP3.LUT P3, RZ, R0, 0x7fffffe0, R19, 0xc8, !PT ;  /* 0x7fffffe000ff7812 */ /* 0x000fc8000786c813 */
[----:B------:R-:W-:-:S13]  /*16a0*/  PLOP3.LUT P3, PT, P3, P2, P4, 0xf7, 0x0 ;  /* 0x000000000000781c */ /* 0x000fda0001f65e47 */
[----:B------:R-:W-:Y:S05]  /*16b0*/  @P3 BRA `(.L_x_78) ;  /* 0x00000000008c3947 */ /* 0x000fea0003800000 */
[----:B------:R-:W-:Y:S01]  /*16c0*/  LEA R6, R8, R15, 0x2 ;  /* 0x0000000f08067211 */ /* 0x000fe200078e10ff */
[----:B------:R-:W-:Y:S01]  /*16d0*/  LDS R5, [R11] ;  /* 0x000000000b057984 */ /* 0x000fe20000000800 */
[----:B------:R-:W-:Y:S01]  /*16e0*/  HFMA2 R7, -RZ, RZ, 3.7421875, 0 ;  /* 0x437c0000ff077431 */ /* 0x000fe200000001ff */
[----:B------:R-:W0:Y:S01]  /*16f0*/  MUFU.RCP R12, R3 ;  /* 0x00000003000c7308 */ /* 0x000e220000001000 */
[----:B------:R-:W-:Y:S01]  /*1700*/  BSSY.RECONVERGENT B3, `(.L_x_79) ;  /* 0x0000017000037945 */ /* 0x000fe20003800200 */
[----:B------:R-:W1:Y:S02]  /*1710*/  LDS R0, [R6+0x4] ;  /* 0x0000040006007984 */ /* 0x000e640000000800 */
[----:B-1----:R-:W-:Y:S01]  /*1720*/  FADD R0, R0, -R5 ;  /* 0x8000000500007221 */ /* 0x002fe20000000000 */
[----:B------:R-:W-:-:S03]  /*1730*/  IMAD.MOV.U32 R5, RZ, RZ, 0x3bbb989d ;  /* 0x3bbb989dff057424 */ /* 0x000fc600078e00ff */
[----:B------:R-:W-:-:S04]  /*1740*/  FADD R0, -|R0|, -10 ;  /* 0xc120000000007421 */ /* 0x000fc80000000300 */
[----:B------:R-:W-:-:S04]  /*1750*/  FFMA.SAT R4, R0, R5, 0.5 ;  /* 0x3f00000000047423 */ /* 0x000fc80000002005 */
[----:B------:R-:W-:Y:S01]  /*1760*/  FFMA.RM R4, R4, R7, 12582913 ;  /* 0x4b40000104047423 */ /* 0x000fe20000004007 */
[----:B0-----:R-:W-:-:S03]  /*1770*/  FFMA R7, R12, -R3, 1 ;  /* 0x3f8000000c077423 */ /* 0x001fc60000000803 */
[C---:B------:R-:W-:Y:S01]  /*1780*/  FADD R5, R4.reuse, -12583039 ;  /* 0xcb40007f04057421 */ /* 0x040fe20000000000 */
[----:B------:R-:W-:-:S03]  /*1790*/  SHF.L.U32 R4, R4, 0x17, RZ ;  /* 0x0000001704047819 */ /* 0x000fc600000006ff */
[----:B------:R-:W-:-:S04]  /*17a0*/  FFMA R5, R0, 1.4426950216293334961, -R5 ;  /* 0x3fb8aa3b00057823 */ /* 0x000fc80000000805 */
[----:B------:R-:W-:Y:S01]  /*17b0*/  FFMA R5, R0, 1.925963033500011079e-08, R5 ;  /* 0x32a5706000057823 */ /* 0x000fe20000000005 */
[----:B------:R-:W-:-:S05]  /*17c0*/  FFMA R0, R12, R7, R12 ;  /* 0x000000070c007223 */ /* 0x000fca000000000c */
[----:B------:R-:W0:Y:S02]  /*17d0*/  MUFU.EX2 R5, R5 ;  /* 0x0000000500057308 */ /* 0x000e240000000800 */
[----:B0-----:R-:W-:-:S06]  /*17e0*/  FMUL R13, R4, R5 ;  /* 0x00000005040d7220 */ /* 0x001fcc0000400000 */
[----:B------:R-:W0:Y:S01]  /*17f0*/  FCHK P3, R13, R3 ;  /* 0x000000030d007302 */ /* 0x000e220000060000 */
[----:B------:R-:W-:-:S04]  /*1800*/  FFMA R4, R0, R13, RZ ;  /* 0x0000000d00047223 */ /* 0x000fc800000000ff */
[----:B------:R-:W-:-:S04]  /*1810*/  FFMA R7, R4, -R3, R13 ;  /* 0x8000000304077223 */ /* 0x000fc8000000000d */
[----:B------:R-:W-:Y:S01]  /*1820*/  FFMA R0, R0, R7, R4 ;  /* 0x0000000700007223 */ /* 0x000fe20000000004 */
[----:B0-----:R-:W-:Y:S06]  /*1830*/  @!P3 BRA `(.L_x_80) ;  /* 0x00000000000cb947 */ /* 0x001fec0003800000 */
[----:B------:R-:W-:Y:S02]  /*1840*/  MOV R0, R13 ;  /* 0x0000000d00007202 */ /* 0x000fe40000000f00 */
[----:B------:R-:W-:-:S07]  /*1850*/  MOV R12, 0x1870 ;  /* 0x00001870000c7802 */ /* 0x000fce0000000f00 */
[----:B------:R-:W-:Y:S05]  /*1860*/  CALL.REL.NOINC `($__internal_1_$__cuda_sm3x_div_rn_noftz_f32_slowpath) ;  /* 0x0000001000807944 */ /* 0x000fea0003c00000 */
.L_x_80:
[----:B------:R-:W-:Y:S05]  /*1870*/  BSYNC.RECONVERGENT B3 ;  /* 0x0000000000037941 */ /* 0x000fea0003800200 */
.L_x_79:
[----:B------:R-:W0:Y:S02]  /*1880*/  LDC.64 R4, c[0x0][0x398] ;  /* 0x0000e600ff047b82 */ /* 0x000e240000000a00 */
[----:B0-----:R-:W-:-:S06]  /*1890*/  IMAD.WIDE R4, R18, 0x4, R4 ;  /* 0x0000000412047825 */ /* 0x001fcc00078e0204 */
[----:B------:R-:W2:Y:S01]  /*18a0*/  LDG.E R5, desc[UR10][R4.64+0x4] ;  /* 0x0000040a04057981 */ /* 0x000ea2000c1e1900 */
[----:B------:R-:W-:-:S06]  /*18b0*/  IMAD R6, R8, 0xc, R17 ;  /* 0x0000000c08067824 */ /* 0x000fcc00078e0211 */
[----:B------:R-:W0:Y:S01]  /*18c0*/  LDS R6, [R6+0xc] ;  /* 0x00000c0006067984 */ /* 0x000e220000000800 */
[----:B--2---:R-:W-:-:S04]  /*18d0*/  FMUL R7, R5, R0 ;  /* 0x0000000005077220 */ /* 0x004fc80000400000 */
[----:B0-----:R-:W-:-:S07]  /*18e0*/  FFMA R16, R7, R6, R16 ;  /* 0x0000000607107223 */ /* 0x001fce0000000010 */
.L_x_78:
[----:B------:R-:W-:Y:S05]  /*18f0*/  BSYNC.RECONVERGENT B2 ;  /* 0x0000000000027941 */ /* 0x000fea0003800200 */
.L_x_77:
[----:B------:R-:W-:Y:S01]  /*1900*/  VIADD R0, R8, 0x2 ;  /* 0x0000000208007836 */ /* 0x000fe20000000000 */
[----:B------:R-:W0:Y:S01]  /*1910*/  LDCU UR4, c[0x0][0x3ac] ;  /* 0x00007580ff0477ac */ /* 0x000e220008000800 */
[----:B------:R-:W-:Y:S03]  /*1920*/  BSSY.RECONVERGENT B2, `(.L_x_76) ;  /* 0x0000028000027945 */ /* 0x000fe60003800200 */
[----:B------:R-:W-:-:S04]  /*1930*/  LOP3.LUT P3, RZ, R0, 0x7fffffe0, R19, 0xc8, !PT ;  /* 0x7fffffe000ff7812 */ /* 0x000fc8000786c813 */
[----:B------:R-:W-:Y:S01]  /*1940*/  PLOP3.LUT P3, PT, P3, P2, P0, 0xf7, 0x0 ;  /* 0x000000000000781c */ /* 0x000fe20001f65e07 */
[----:B0-----:R-:W-:-:S12]  /*1950*/  UIADD3 UR4, UPT, UPT, -UR4, 0x3, URZ ;  /* 0x0000000304047890 */ /* 0x001fd8000fffe1ff */
        /* <DEDUP_REMOVED lines=8> */
[----:B------:R-:W-:-:S03]  /*19e0*/  MOV R5, 0x3bbb989d ;  /* 0x3bbb989d00057802 */ /* 0x000fc60000000f00 */
[----:B------:R-:W-:-:S04]  /*19f0*/  FADD R0, -|R0|, -10 ;  /* 0xc120000000007421 */ /* 0x000fc80000000300 */
[----:B------:R-:W-:-:S04]  /*1a00*/  FFMA.SAT R4, R0, R5, 0.5 ;  /* 0x3f00000000047423 */ /* 0x000fc80000002005 */
[----:B------:R-:W-:Y:S01]  /*1a10*/  FFMA.RM R4, R4, R7, 12582913 ;  /* 0x4b40000104047423 */ /* 0x000fe20000004007 */
[----:B0-----:R-:W-:-:S03]  /*1a20*/  FFMA R7, R12, -R3, 1 ;  /* 0x3f8000000c077423 */ /* 0x001fc60000000803 */
[C---:B------:R-:W-:Y:S01]  /*1a30*/  FADD R5, R4.reuse, -12583039 ;  /* 0xcb40007f04057421 */ /* 0x040fe20000000000 */
[----:B------:R-:W-:-:S03]  /*1a40*/  IMAD.SHL.U32 R4, R4, 0x800000, RZ ;  /* 0x0080000004047824 */ /* 0x000fc600078e00ff */
        /* <DEDUP_REMOVED lines=13> */
.L_x_83:
[----:B------:R-:W-:Y:S05]  /*1b20*/  BSYNC.RECONVERGENT B3 ;  /* 0x0000000000037941 */ /* 0x000fea0003800200 */
.L_x_82:
[----:B------:R-:W0:Y:S02]  /*1b30*/  LDC.64 R4, c[0x0][0x398] ;  /* 0x0000e600ff047b82 */ /* 0x000e240000000a00 */
[----:B0-----:R-:W-:-:S06]  /*1b40*/  IMAD.WIDE R4, R18, 0x4, R4 ;  /* 0x0000000412047825 */ /* 0x001fcc00078e0204 */
[----:B------:R-:W2:Y:S01]  /*1b50*/  LDG.E R5, desc[UR10][R4.64+0x8] ;  /* 0x0000080a04057981 */ /* 0x000ea2000c1e1900 */
[----:B------:R-:W-:-:S06]  /*1b60*/  IMAD R6, R8, 0xc, R17 ;  /* 0x0000000c08067824 */ /* 0x000fcc00078e0211 */
[----:B------:R-:W0:Y:S01]  /*1b70*/  LDS R6, [R6+0x18] ;  /* 0x0000180006067984 */ /* 0x000e220000000800 */
[----:B--2---:R-:W-:-:S04]  /*1b80*/  FMUL R7, R5, R0 ;  /* 0x0000000005077220 */ /* 0x004fc80000400000 */
[----:B0-----:R-:W-:-:S07]  /*1b90*/  FFMA R16, R7, R6, R16 ;  /* 0x0000000607107223 */ /* 0x001fce0000000010 */
.L_x_81:
[----:B------:R-:W-:Y:S05]  /*1ba0*/  BSYNC.RECONVERGENT B2 ;  /* 0x0000000000027941 */ /* 0x000fea0003800200 */
.L_x_76:
[----:B------:R-:W-:-:S09]  /*1bb0*/  UISETP.GE.U32.AND UP0, UPT, UR7, 0x3, UPT ;  /* 0x000000030700788c */ /* 0x000fd2000bf06070 */
[----:B------:R-:W-:Y:S05]  /*1bc0*/  BRA.U !UP0, `(.L_x_84) ;  /* 0x0000000908a47547 */ /* 0x000fea000b800000 */
[----:B------:R-:W0:Y:S01]  /*1bd0*/  LDC.64 R4, c[0x0][0x398] ;  /* 0x0000e600ff047b82 */ /* 0x000e220000000a00 */
[----:B------:R-:W1:Y:S01]  /*1be0*/  LDCU UR6, c[0x0][0x3ac] ;  /* 0x00007580ff0677ac */ /* 0x000e620008000800 */
[----:B------:R-:W2:Y:S01]  /*1bf0*/  LDCU UR9, c[0x0][0x3ac] ;  /* 0x00007580ff0977ac */ /* 0x000ea20008000800 */
[----:B------:R-:W3:Y:S01]  /*1c00*/  LDCU UR8, c[0x0][0x3a0] ;  /* 0x00007400ff0877ac */ /* 0x000ee20008000800 */
[----:B-1----:R-:W-:-:S07]  /*1c10*/  IADD3 R18, PT, PT, R18, UR6, RZ ;  /* 0x0000000612127c10 */ /* 0x002fce000fffe0ff */
.L_x_101:
[----:B------:R-:W-:Y:S01]  /*1c20*/  IADD3 R24, PT, PT, R2, UR4, RZ ;  /* 0x0000000402187c10 */ /* 0x000fe2000fffe0ff */
[----:B------:R-:W-:Y:S01]  /*1c30*/  VIADD R7, R18, UR4 ;  /* 0x0000000412077c36 */ /* 0x000fe20008000000 */
[----:B------:R-:W-:Y:S02]  /*1c40*/  BSSY.RECONVERGENT B2, `(.L_x_85) ;  /* 0x0000028000027945 */ /* 0x000fe40003800200 */
[C---:B---3--:R-:W-:Y:S01]  /*1c50*/  ISETP.GT.AND P4, PT, R24.reuse, UR8, PT ;  /* 0x0000000818007c0c */ /* 0x048fe2000bf84270 */
[----:B0-----:R-:W-:Y:S01]  /*1c60*/  IMAD.WIDE R6, R7, 0x4, R4 ;  /* 0x0000000407067825 */ /* 0x001fe200078e0204 */
[C---:B------:R-:W-:Y:S02]  /*1c70*/  LOP3.LUT P3, RZ, R24.reuse, 0x7fffffe0, R19, 0xc8, !PT ;  /* 0x7fffffe018ff7812 */ /* 0x040fe4000786c813 */
[C---:B------:R-:W-:Y:S01]  /*1c80*/  ISETP.GT.AND P4, PT, R24.reuse, -0x1, !P4 ;  /* 0xffffffff1800780c */ /* 0x040fe20006784270 */
[C---:B------:R-:W-:Y:S01]  /*1c90*/  IMAD R20, R24.reuse, 0xc, R17 ;  /* 0x0000000c18147824 */ /* 0x040fe200078e0211 */
[----:B------:R-:W-:-:S02]  /*1ca0*/  LEA R22, R24, R15, 0x2 ;  /* 0x0000000f18167211 */ /* 0x000fc400078e10ff */
[----:B------:R-:W-:-:S13]  /*1cb0*/  PLOP3.LUT P3, PT, P3, P2, P4, 0xf7, 0x0 ;  /* 0x000000000000781c */ /* 0x000fda0001f65e47 */
[----:B------:R-:W-:Y:S05]  /*1cc0*/  @P3 BRA `(.L_x_86) ;  /* 0x00000000007c3947 */ /* 0x000fea0003800000 */
[----:B------:R-:W-:Y:S01]  /*1cd0*/  LDS R0, [R22] ;  /* 0x0000000016007984 */ /* 0x000fe20000000800 */
[----:B------:R-:W-:Y:S01]  /*1ce0*/  HFMA2 R27, -RZ, RZ, 3.7421875, 0 ;  /* 0x437c0000ff1b7431 */ /* 0x000fe200000001ff */
[----:B------:R-:W0:Y:S01]  /*1cf0*/  MUFU.RCP R26, R3 ;  /* 0x00000003001a7308 */ /* 0x000e220000001000 */
[----:B------:R-:W-:Y:S01]  /*1d00*/  BSSY.RECONVERGENT B3, `(.L_x_87) ;  /* 0x0000017000037945 */ /* 0x000fe20003800200 */
[----:B------:R-:W1:Y:S02]  /*1d10*/  LDS R13, [R11] ;  /* 0x000000000b0d7984 */ /* 0x000e640000000800 */
        /* <DEDUP_REMOVED lines=20> */
[----:B--2---:R-:W-:Y:S05]  /*1e60*/  CALL.REL.NOINC `($__internal_1_$__cuda_sm3x_div_rn_noftz_f32_slowpath) ;  /* 0x0000000c00007944 */ /* 0x004fea0003c00000 */
.L_x_88:
[----:B--2---:R-:W-:Y:S05]  /*1e70*/  BSYNC.RECONVERGENT B3 ;  /* 0x0000000000037941 */ /* 0x004fea0003800200 */
.L_x_87:
[----:B------:R-:W2:Y:S04]  /*1e80*/  LDG.E R13, desc[UR10][R6.64] ;  /* 0x0000000a060d7981 */ /* 0x000ea8000c1e1900 */
[----:B------:R-:W0:Y:S01]  /*1e90*/  LDS R12, [R20] ;  /* 0x00000000140c7984 */ /* 0x000e220000000800 */
[----:B--2---:R-:W-:-:S04]  /*1ea0*/  FMUL R13, R13, R0 ;  /* 0x000000000d0d7220 */ /* 0x004fc80000400000 */
[----:B0-----:R-:W-:-:S07]  /*1eb0*/  FFMA R16, R13, R12, R16 ;  /* 0x0000000c0d107223 */ /* 0x001fce0000000010 */
.L_x_86:
[----:B--2---:R-:W-:Y:S05]  /*1ec0*/  BSYNC.RECONVERGENT B2 ;  /* 0x0000000000027941 */ /* 0x004fea0003800200 */
.L_x_85:
[----:B------:R-:W-:Y:S01]  /*1ed0*/  IADD3 R0, PT, PT, R24, 0x1, RZ ;  /* 0x0000000118007810 */ /* 0x000fe20007ffe0ff */
[----:B------:R-:W-:Y:S03]  /*1ee0*/  BSSY.RECONVERGENT B2, `(.L_x_89) ;  /* 0x0000025000027945 */ /* 0x000fe60003800200 */
[C---:B------:R-:W-:Y:S02]  /*1ef0*/  ISETP.GT.AND P4, PT, R0.reuse, UR8, PT ;  /* 0x0000000800007c0c */ /* 0x040fe4000bf84270 */
[C---:B------:R-:W-:Y:S02]  /*1f00*/  LOP3.LUT P3, RZ, R0.reuse, 0x7fffffe0, R19, 0xc8, !PT ;  /* 0x7fffffe000ff7812 */ /* 0x040fe4000786c813 */
[----:B------:R-:W-:-:S04]  /*1f10*/  ISETP.GT.AND P4, PT, R0, -0x1, !P4 ;  /* 0xffffffff0000780c */ /* 0x000fc80006784270 */
[----:B------:R-:W-:-:S13]  /*1f20*/  PLOP3.LUT P3, PT, P3, P2, P4, 0xf7, 0x0 ;  /* 0x000000000000781c */ /* 0x000fda0001f65e47 */
[----:B------:R-:W-:Y:S05]  /*1f30*/  @P3 BRA `(.L_x_90) ;  /* 0x00000000007c3947 */ /* 0x000fea0003800000 */
[----:B------:R-:W-:Y:S01]  /*1f40*/  LDS R0, [R22+0x4] ;  /* 0x0000040016007984 */ /* 0x000fe20000000800 */
[----:B------:R-:W-:Y:S01]  /*1f50*/  IMAD.MOV.U32 R27, RZ, RZ, 0x437c0000 ;  /* 0x437c0000ff1b7424 */ /* 0x000fe200078e00ff */
        /* <DEDUP_REMOVED lines=24> */
.L_x_92:
[----:B------:R-:W-:Y:S05]  /*20e0*/  BSYNC.RECONVERGENT B3 ;  /* 0x0000000000037941 */ /* 0x000fea0003800200 */
.L_x_91:
[----:B------:R-:W2:Y:S04]  /*20f0*/  LDG.E R13, desc[UR10][R6.64+0x4] ;  /* 0x0000040a060d7981 */ /* 0x000ea8000c1e1900 */
[----:B------:R-:W0:Y:S01]  /*2100*/  LDS R12, [R20+0xc] ;  /* 0x00000c00140c7984 */ /* 0x000e220000000800 */
[----:B--2---:R-:W-:-:S04]  /*2110*/  FMUL R13, R13, R0 ;  /* 0x000000000d0d7220 */ /* 0x004fc80000400000 */
[----:B0-----:R-:W-:-:S07]  /*2120*/  FFMA R16, R13, R12, R16 ;  /* 0x0000000c0d107223 */ /* 0x001fce0000000010 */
.L_x_90:
[----:B------:R-:W-:Y:S05]  /*2130*/  BSYNC.RECONVERGENT B2 ;  /* 0x0000000000027941 */ /* 0x000fea0003800200 */
.L_x_89:
        /* <DEDUP_REMOVED lines=8> */
[----:B------:R-:W-:Y:S01]  /*21c0*/  HFMA2 R27, -RZ, RZ, 3.7421875, 0 ;  /* 0x437c0000ff1b7431 */ /* 0x000fe200000001ff */
[----:B------:R-:W0:Y:S01]  /*21d0*/  MUFU.RCP R26, R3 ;  /* 0x00000003001a7308 */ /* 0x000e220000001000 */
[----:B------:R-:W-:Y:S01]  /*21e0*/  BSSY.RECONVERGENT B3, `(.L_x_95) ;  /* 0x0000017000037945 */ /* 0x000fe20003800200 */
[----:B------:R-:W1:Y:S02]  /*21f0*/  LDS R13, [R11] ;  /* 0x000000000b0d7984 */ /* 0x000e640000000800 */
        /* <DEDUP_REMOVED lines=21> */
.L_x_96:
[----:B------:R-:W-:Y:S05]  /*2350*/  BSYNC.RECONVERGENT B3 ;  /* 0x0000000000037941 */ /* 0x000fea0003800200 */
.L_x_95:
[----:B------:R-:W2:Y:S04]  /*2360*/  LDG.E R13, desc[UR10][R6.64+0x8] ;  /* 0x0000080a060d7981 */ /* 0x000ea8000c1e1900 */
[----:B------:R-:W0:Y:S01]  /*2370*/  LDS R12, [R20+0x18] ;  /* 0x00001800140c7984 */ /* 0x000e220000000800 */
[----:B--2---:R-:W-:-:S04]  /*2380*/  FMUL R13, R13, R0 ;  /* 0x000000000d0d7220 */ /* 0x004fc80000400000 */
[----:B0-----:R-:W-:-:S07]  /*2390*/  FFMA R16, R13, R12, R16 ;  /* 0x0000000c0d107223 */ /* 0x001fce0000000010 */
.L_x_94:
[----:B------:R-:W-:Y:S05]  /*23a0*/  BSYNC.RECONVERGENT B2 ;  /* 0x0000000000027941 */ /* 0x000fea0003800200 */
.L_x_93:
[----:B------:R-:W-:Y:S01]  /*23b0*/  VIADD R24, R24, 0x3 ;  /* 0x0000000318187836 */ /* 0x000fe20000000000 */
[----:B------:R-:W-:Y:S04]  /*23c0*/  BSSY.RECONVERGENT B2, `(.L_x_97) ;  /* 0x0000025000027945 */ /* 0x000fe80003800200 */
[C---:B------:R-:W-:Y:S02]  /*23d0*/  ISETP.GT.AND P4, PT, R24.reuse, UR8, PT ;  /* 0x0000000818007c0c */ /* 0x040fe4000bf84270 */
[C---:B------:R-:W-:Y:S02]  /*23e0*/  LOP3.LUT P3, RZ, R24.reuse, 0x7fffffe0, R19, 0xc8, !PT ;  /* 0x7fffffe018ff7812 */ /* 0x040fe4000786c813 */
[----:B------:R-:W-:-:S04]  /*23f0*/  ISETP.GT.AND P4, PT, R24, -0x1, !P4 ;  /* 0xffffffff1800780c */ /* 0x000fc80006784270 */
[----:B------:R-:W-:-:S13]  /*2400*/  PLOP3.LUT P3, PT, P3, P2, P4, 0xf7, 0x0 ;  /* 0x000000000000781c */ /* 0x000fda0001f65e47 */
[----:B------:R-:W-:Y:S05]  /*2410*/  @P3 BRA `(.L_x_98) ;  /* 0x00000000007c3947 */ /* 0x000fea0003800000 */
[----:B------:R-:W-:Y:S01]  /*2420*/  LDS R22, [R22+0xc] ;  /* 0x00000c0016167984 */ /* 0x000fe20000000800 */
[----:B------:R-:W-:Y:S01]  /*2430*/  HFMA2 R27, -RZ, RZ, 3.7421875, 0 ;  /* 0x437c0000ff1b7431 */ /* 0x000fe200000001ff */
[----:B------:R-:W-:Y:S01]  /*2440*/  MOV R0, 0x3bbb989d ;  /* 0x3bbb989d00007802 */ /* 0x000fe20000000f00 */
[----:B------:R-:W0:Y:S01]  /*2450*/  MUFU.RCP R26, R3 ;  /* 0x00000003001a7308 */ /* 0x000e220000001000 */
[----:B------:R-:W1:Y:S01]  /*2460*/  LDS R13, [R11] ;  /* 0x000000000b0d7984 */ /* 0x000e620000000800 */
[----:B------:R-:W-:Y:S01]  /*2470*/  BSSY.RECONVERGENT B3, `(.L_x_99) ;  /* 0x0000015000037945 */ /* 0x000fe20003800200 */
[----:B-1----:R-:W-:-:S04]  /*2480*/  FADD R13, R22, -R13 ;  /* 0x8000000d160d7221 */ /* 0x002fc80000000000 */
[----:B------:R-:W-:-:S04]  /*2490*/  FADD R13, -|R13|, -10 ;  /* 0xc12000000d0d7421 */ /* 0x000fc80000000300 */
[----:B------:R-:W-:-:S04]  /*24a0*/  FFMA.SAT R0, R13, R0, 0.5 ;  /* 0x3f0000000d007423 */ /* 0x000fc80000002000 */
[----:B------:R-:W-:Y:S01]  /*24b0*/  FFMA.RM R0, R0, R27, 12582913 ;  /* 0x4b40000100007423 */ /* 0x000fe2000000401b */
[----:B0-----:R-:W-:-:S03]  /*24c0*/  FFMA R27, R26, -R3, 1 ;  /* 0x3f8000001a1b7423 */ /* 0x001fc60000000803 */
[C---:B------:R-:W-:Y:S01]  /*24d0*/  FADD R12, R0.reuse, -12583039 ;  /* 0xcb40007f000c7421 */ /* 0x040fe20000000000 */
[----:B------:R-:W-:-:S03]  /*24e0*/  SHF.L.U32 R0, R0, 0x17, RZ ;  /* 0x0000001700007819 */ /* 0x000fc600000006ff */
[----:B------:R-:W-:-:S04]  /*24f0*/  FFMA R12, R13, 1.4426950216293334961, -R12 ;  /* 0x3fb8aa3b0d0c7823 */ /* 0x000fc8000000080c */
[----:B------:R-:W-:-:S04]  /*2500*/  FFMA R12, R13, 1.925963033500011079e-08, R12 ;  /* 0x32a570600d0c7823 */ /* 0x000fc8000000000c */
[----:B------:R-:W0:Y:S02]  /*2510*/  MUFU.EX2 R13, R12 ;  /* 0x0000000c000d7308 */ /* 0x000e240000000800 */
[----:B0-----:R-:W-:Y:S01]  /*2520*/  FMUL R24, R0, R13 ;  /* 0x0000000d00187220 */ /* 0x001fe20000400000 */
[----:B------:R-:W-:-:S05]  /*2530*/  FFMA R0, R26, R27, R26 ;  /* 0x0000001b1a007223 */ /* 0x000fca000000001a */
[----:B------:R-:W0:Y:S01]  /*2540*/  FCHK P3, R24, R3 ;  /* 0x0000000318007302 */ /* 0x000e220000060000 */
[----:B------:R-:W-:-:S04]  /*2550*/  FFMA R13, R0, R24, RZ ;  /* 0x00000018000d7223 */ /* 0x000fc800000000ff */
[----:B------:R-:W-:-:S04]  /*2560*/  FFMA R22, R13, -R3, R24 ;  /* 0x800000030d167223 */ /* 0x000fc80000000018 */
[----:B------:R-:W-:Y:S01]  /*2570*/  FFMA R0, R0, R22, R13 ;  /* 0x0000001600007223 */ /* 0x000fe2000000000d */
[----:B0-----:R-:W-:Y:S06]  /*2580*/  @!P3 BRA `(.L_x_100) ;  /* 0x00000000000cb947 */ /* 0x001fec0003800000 */
[----:B------:R-:W-:Y:S01]  /*2590*/  IMAD.MOV.U32 R0, RZ, RZ, R24 ;  /* 0x000000ffff007224 */ /* 0x000fe200078e0018 */
[----:B------:R-:W-:-:S07]  /*25a0*/  MOV R12, 0x25c0 ;  /* 0x000025c0000c7802 */ /* 0x000fce0000000f00 */
[----:B------:R-:W-:Y:S05]  /*25b0*/  CALL.REL.NOINC `($__internal_1_$__cuda_sm3x_div_rn_noftz_f32_slowpath) ;  /* 0x00000004002c7944 */ /* 0x000fea0003c00000 */
.L_x_100:
[----:B------:R-:W-:Y:S05]  /*25c0*/  BSYNC.RECONVERGENT B3 ;  /* 0x0000000000037941 */ /* 0x000fea0003800200 */
.L_x_99:
[----:B------:R-:W2:Y:S04]  /*25d0*/  LDG.E R7, desc[UR10][R6.64+0xc] ;  /* 0x00000c0a06077981 */ /* 0x000ea8000c1e1900 */
[----:B------:R-:W0:Y:S01]  /*25e0*/  LDS R20, [R20+0x24] ;  /* 0x0000240014147984 */ /* 0x000e220000000800 */
[----:B--2---:R-:W-:-:S04]  /*25f0*/  FMUL R13, R7, R0 ;  /* 0x00000000070d7220 */ /* 0x004fc80000400000 */
[----:B0-----:R-:W-:-:S07]  /*2600*/  FFMA R16, R13, R20, R16 ;  /* 0x000000140d107223 */ /* 0x001fce0000000010 */
.L_x_98:
[----:B------:R-:W-:Y:S05]  /*2610*/  BSYNC.RECONVERGENT B2 ;  /* 0x0000000000027941 */ /* 0x000fea0003800200 */
.L_x_97:
[----:B------:R-:W-:Y:S02]  /*2620*/  UIADD3 UR6, UPT, UPT, UR4, 0x3, URZ ;  /* 0x0000000304067890 */ /* 0x000fe4000fffe0ff */
[----:B------:R-:W-:Y:S02]  /*2630*/  UIADD3 UR4, UPT, UPT, UR4, 0x4, URZ ;  /* 0x0000000404047890 */ /* 0x000fe4000fffe0ff */
[----:B------:R-:W-:-:S09]  /*2640*/  UISETP.NE.AND UP0, UPT, UR6, UR9, UPT ;  /* 0x000000090600728c */ /* 0x000fd2000bf05270 */
[----:B------:R-:W-:Y:S05]  /*2650*/  BRA.U UP0, `(.L_x_101) ;  /* 0xfffffff500707547 */ /* 0x000fea000b83ffff */
.L_x_84:
[----:B------:R-:W-:Y:S05]  /*2660*/  @P1 BRA `(.L_x_102) ;  /* 0xffffffe800fc1947 */ /* 0x000fea000383ffff */
[----:B------:R-:W0:Y:S01]  /*2670*/  LDC.64 R4, c[0x0][0x388] ;  /* 0x0000e200ff047b82 */ /* 0x000e220000000a00 */
[----:B------:R-:W1:Y:S01]  /*2680*/  LDCU UR4, c[0x0][0x3a8] ;  /* 0x00007500ff0477ac */ /* 0x000e620008000800 */
[----:B------:R-:W-:Y:S02]  /*2690*/  IADD3 R7, PT, PT, R10, R21, RZ ;  /* 0x000000150a077210 */ /* 0x000fe40007ffe0ff */
[----:B------:R-:W-:-:S04]  /*26a0*/  IADD3 R21, PT, PT, R21, 0x1, RZ ;  /* 0x0000000115157810 */ /* 0x000fc80007ffe0ff */
[----:B-1----:R-:W-:Y:S01]  /*26b0*/  ISETP.NE.AND P1, PT, R21, UR4, PT ;  /* 0x0000000415007c0c */ /* 0x002fe2000bf25270 */
[----:B0-----:R-:W-:-:S05]  /*26c0*/  IMAD.WIDE R4, R7, 0x4, R4 ;  /* 0x0000000407047825 */ /* 0x001fca00078e0204 */
[----:B------:R0:W-:Y:S07]  /*26d0*/  STG.E desc[UR10][R4.64], R16 ;  /* 0x0000001004007986 */ /* 0x0001ee000c10190a */
[----:B------:R-:W-:Y:S05]  /*26e0*/  @P1 BRA `(.L_x_103) ;  /* 0xffffffe800cc1947 */ /* 0x000fea000383ffff */
[----:B------:R-:W-:Y:S05]  /*26f0*/  EXIT ;  /* 0x000000000000794d */ /* 0x000fea0003800000 */
.L_x_71:
[C---:B------:R-:W-:Y:S02]  /*2700*/  ISETP.GE.U32.AND P0, PT, R4.reuse, 0x8, PT ;  /* 0x000000080400780c */ /* 0x040fe40003f06070 */
[----:B------:R-:W-:Y:S02]  /*2710*/  LOP3.LUT R6, R4, 0x7, RZ, 0xc0, !PT ;  /* 0x0000000704067812 */ /* 0x000fe400078ec0ff */
[----:B------:R-:W-:Y:S02]  /*2720*/  MOV R5, RZ ;  /* 0x000000ff00057202 */ /* 0x000fe40000000f00 */
[----:B------:R-:W-:-:S07]  /*2730*/  ISETP.NE.AND P1, PT, R6, RZ, PT ;  /* 0x000000ff0600720c */ /* 0x000fce0003f25270 */
[----:B------:R-:W-:Y:S06]  /*2740*/  @!P0 BRA `(.L_x_104) ;  /* 0x0000000000548947 */ /* 0x000fec0003800000 */
[----:B------:R-:W0:Y:S01]  /*2750*/  LDCU.64 UR4, c[0x0][0x388] ;  /* 0x00007100ff0477ac */ /* 0x000e220008000a00 */
[----:B------:R-:W-:Y:S01]  /*2760*/  LOP3.LUT R5, R4, 0x7ffffff8, RZ, 0xc0, !PT ;  /* 0x7ffffff804057812 */ /* 0x000fe200078ec0ff */
[----:B------:R-:W-:-:S03]  /*2770*/  IMAD.MOV.U32 R7, RZ, RZ, R10 ;  /* 0x000000ffff077224 */ /* 0x000fc600078e000a */
[----:B------:R-:W-:Y:S01]  /*2780*/  IADD3 R0, PT, PT, -R5, RZ, RZ ;  /* 0x000000ff05007210 */ /* 0x000fe20007ffe1ff */
[----:B0-----:R-:W-:-:S04]  /*2790*/  UIADD3 UR4, UP0, UPT, UR4, 0x10, URZ ;  /* 0x0000001004047890 */ /* 0x001fc8000ff1e0ff */
[----:B------:R-:W-:-:S12]  /*27a0*/  UIADD3.X UR5, UPT, UPT, URZ, UR5, URZ, UP0, !UPT ;  /* 0x00000005ff057290 */ /* 0x000fd800087fe4ff */
.L_x_105:
[----:B0-----:R-:W-:Y:S01]  /*27b0*/  MOV R2, UR4 ;  /* 0x0000000400027c02 */ /* 0x001fe20008000f00 */
[----:B------:R-:W-:Y:S01]  /*27c0*/  VIADD R0, R0, 0x8 ;  /* 0x0000000800007836 */ /* 0x000fe20000000000 */
[----:B------:R-:W-:-:S04]  /*27d0*/  MOV R3, UR5 ;  /* 0x0000000500037c02 */ /* 0x000fc80008000f00 */
[----:B------:R-:W-:Y:S01]  /*27e0*/  ISETP.NE.AND P0, PT, R0, RZ, PT ;  /* 0x000000ff0000720c */ /* 0x000fe20003f05270 */
[C---:B------:R-:W-:Y:S01]  /*27f0*/  IMAD.WIDE R2, R7.reuse, 0x4, R2 ;  /* 0x0000000407027825 */ /* 0x040fe200078e0202 */
[----:B------:R-:W-:-:S04]  /*2800*/  IADD3 R7, PT, PT, R7, 0x8, RZ ;  /* 0x0000000807077810 */ /* 0x000fc80007ffe0ff */
        /* <DEDUP_REMOVED lines=9> */
.L_x_104:
[----:B------:R-:W-:Y:S05]  /*28a0*/  @!P1 EXIT ;  /* 0x000000000000994d */ /* 0x000fea0003800000 */
[----:B------:R-:W-:Y:S02]  /*28b0*/  ISETP.GE.U32.AND P0, PT, R6, 0x4, PT ;  /* 0x000000040600780c */ /* 0x000fe40003f06070 */
[----:B------:R-:W-:-:S04]  /*28c0*/  LOP3.LUT R0, R4, 0x3, RZ, 0xc0, !PT ;  /* 0x0000000304007812 */ /* 0x000fc800078ec0ff */
[----:B------:R-:W-:-:S07]  /*28d0*/  ISETP.NE.AND P1, PT, R0, RZ, PT ;  /* 0x000000ff0000720c */ /* 0x000fce0003f25270 */
[----:B------:R-:W-:Y:S06]  /*28e0*/  @!P0 BRA `(.L_x_106) ;  /* 0x0000000000208947 */ /* 0x000fec0003800000 */
[----:B0-----:R-:W0:Y:S01]  /*28f0*/  LDC.64 R2, c[0x0][0x388] ;  /* 0x0000e200ff027b82 */ /* 0x001e220000000a00 */
[----:B------:R-:W-:Y:S02]  /*2900*/  IADD3 R7, PT, PT, R10, R5, RZ ;  /* 0x000000050a077210 */ /* 0x000fe40007ffe0ff */
[----:B------:R-:W-:-:S03]  /*2910*/  IADD3 R5, PT, PT, R5, 0x4, RZ ;  /* 0x0000000405057810 */ /* 0x000fc60007ffe0ff */
[----:B0-----:R-:W-:-:S05]  /*2920*/  IMAD.WIDE R2, R7, 0x4, R2 ;  /* 0x0000000407027825 */ /* 0x001fca00078e0202 */
[----:B------:R1:W-:Y:S04]  /*2930*/  STG.E desc[UR10][R2.64], RZ ;  /* 0x000000ff02007986 */ /* 0x0003e8000c10190a */
[----:B------:R1:W-:Y:S04]  /*2940*/  STG.E desc[UR10][R2.64+0x4], RZ ;  /* 0x000004ff02007986 */ /* 0x0003e8000c10190a */
[----:B------:R1:W-:Y:S04]  /*2950*/  STG.E desc[UR10][R2.64+0x8], RZ ;  /* 0x000008ff02007986 */ /* 0x0003e8000c10190a */
[----:B------:R1:W-:Y:S02]  /*2960*/  STG.E desc[UR10][R2.64+0xc], RZ ;  /* 0x00000cff02007986 */ /* 0x0003e4000c10190a */
.L_x_106:
[----:B------:R-:W-:Y:S05]  /*2970*/  @!P1 EXIT ;  /* 0x000000000000994d */ /* 0x000fea0003800000 */
[----:B------:R-:W-:Y:S02]  /*2980*/  ISETP.NE.AND P0, PT, R0, 0x1, PT ;  /* 0x000000010000780c */ /* 0x000fe40003f05270 */
[----:B------:R-:W-:-:S04]  /*2990*/  LOP3.LUT R0, R4, 0x1, RZ, 0xc0, !PT ;  /* 0x0000000104007812 */ /* 0x000fc800078ec0ff */
[----:B------:R-:W-:-:S07]  /*29a0*/  ISETP.NE.U32.AND P1, PT, R0, 0x1, PT ;  /* 0x000000010000780c */ /* 0x000fce0003f25070 */
[----:B01----:R-:W0:Y:S01]  /*29b0*/  @P0 LDC.64 R2, c[0x0][0x388] ;  /* 0x0000e200ff020b82 */ /* 0x003e220000000a00 */
[----:B------:R-:W-:-:S04]  /*29c0*/  @P0 IMAD.IADD R7, R10, 0x1, R5 ;  /* 0x000000010a070824 */ /* 0x000fc800078e0205 */
[----:B0-----:R-:W-:-:S05]  /*29d0*/  @P0 IMAD.WIDE R2, R7, 0x4, R2 ;  /* 0x0000000407020825 */ /* 0x001fca00078e0202 */
[----:B------:R0:W-:Y:S04]  /*29e0*/  @P0 STG.E desc[UR10][R2.64], RZ ;  /* 0x000000ff02000986 */ /* 0x0001e8000c10190a */
[----:B------:R0:W-:Y:S01]  /*29f0*/  @P0 STG.E desc[UR10][R2.64+0x4], RZ ;  /* 0x000004ff02000986 */ /* 0x0001e2000c10190a */
[----:B------:R-:W-:Y:S05]  /*2a00*/  @P1 EXIT ;  /* 0x000000000000194d */ /* 0x000fea0003800000 */
[----:B0-----:R-:W0:Y:S01]  /*2a10*/  LDC.64 R2, c[0x0][0x388] ;  /* 0x0000e200ff027b82 */ /* 0x001e220000000a00 */
[----:B------:R-:W-:-:S04]  /*2a20*/  @P0 IADD3 R5, PT, PT, R5, 0x2, RZ ;  /* 0x0000000205050810 */ /* 0x000fc80007ffe0ff */
[----:B------:R-:W-:-:S05]  /*2a30*/  IADD3 R5, PT, PT, R10, R5, RZ ;  /* 0x000000050a057210 */ /* 0x000fca0007ffe0ff */
[----:B0-----:R-:W-:-:S05]  /*2a40*/  IMAD.WIDE R2, R5, 0x4, R2 ;  /* 0x0000000405027825 */ /* 0x001fca00078e0202 */
[----:B------:R-:W-:Y:S01]  /*2a50*/  STG.E desc[UR10][R2.64], RZ ;  /* 0x000000ff02007986 */ /* 0x000fe2000c10190a */
[----:B------:R-:W-:Y:S05]  /*2a60*/  EXIT ;  /* 0x000000000000794d */ /* 0x000fea0003800000 */
        .weak           $__internal_1_$__cuda_sm3x_div_rn_noftz_f32_slowpath
        .type           $__internal_1_$__cuda_sm3x_div_rn_noftz_f32_slowpath,@function
        .size           $__internal_1_$__cuda_sm3x_div_rn_noftz_f32_slowpath,(.L_x_120 - $__internal_1_$__cuda_sm3x_div_rn_noftz_f32_slowpath)
$__internal_1_$__cuda_sm3x_div_rn_noftz_f32_slowpath:
[----:B------:R-:W-:Y:S01]  /*2a70*/  SHF.R.U32.HI R26, RZ, 0x17, R3 ;  /* 0x00000017ff1a7819 */ /* 0x000fe20000011603 */
[----:B------:R-:W-:Y:S01]  /*2a80*/  BSSY.RECONVERGENT B0, `(.L_x_107) ;  /* 0x0000063000007945 */ /* 0x000fe20003800200 */
[----:B------:R-:W-:Y:S02]  /*2a90*/  SHF.R.U32.HI R13, RZ, 0x17, R0 ;  /* 0x00000017ff0d7819 */ /* 0x000fe40000011600 */
[----:B------:R-:W-:Y:S02]  /*2aa0*/  LOP3.LUT R26, R26, 0xff, RZ, 0xc0, !PT ;  /* 0x000000ff1a1a7812 */ /* 0x000fe400078ec0ff */
[----:B------:R-:W-:Y:S02]  /*2ab0*/  LOP3.LUT R29, R13, 0xff, RZ, 0xc0, !PT ;  /* 0x000000ff0d1d7812 */ /* 0x000fe400078ec0ff */
[----:B------:R-:W-:Y:S02]  /*2ac0*/  IADD3 R30, PT, PT, R26, -0x1, RZ ;  /* 0xffffffff1a1e7810 */ /* 0x000fe40007ffe0ff */
[----:B------:R-:W-:Y:S01]  /*2ad0*/  MOV R27, R3 ;  /* 0x00000003001b7202 */ /* 0x000fe20000000f00 */
[----:B------:R-:W-:Y:S01]  /*2ae0*/  VIADD R28, R29, 0xffffffff ;  /* 0xffffffff1d1c7836 */ /* 0x000fe20000000000 */
[----:B------:R-:W-:-:S04]  /*2af0*/  ISETP.GT.U32.AND P3, PT, R30, 0xfd, PT ;  /* 0x000000fd1e00780c */ /* 0x000fc80003f64070 */
[----:B------:R-:W-:-:S13]  /*2b00*/  ISETP.GT.U32.OR P3, PT, R28, 0xfd, P3 ;  /* 0x000000fd1c00780c */ /* 0x000fda0001f64470 */
[----:B------:R-:W-:Y:S01]  /*2b10*/  @!P3 MOV R13, RZ ;  /* 0x000000ff000db202 */ /* 0x000fe20000000f00 */
        /* <DEDUP_REMOVED lines=22> */
[----:B------:R-:W-:Y:S02]  /*2c80*/  @!P4 FFMA R27, R3, 1.84467440737095516160e+19, RZ ;  /* 0x5f800000031bc823 */ /* 0x000fe400000000ff */
[----:B------:R-:W-:-:S07]  /*2c90*/  @!P4 IADD3 R13, PT, PT, R13, 0x40, RZ ;  /* 0x000000400d0dc810 */ /* 0x000fce0007ffe0ff */
.L_x_108:
[----:B------:R-:W-:Y:S01]  /*2ca0*/  LEA R28, R26, 0xc0800000, 0x17 ;  /* 0xc08000001a1c7811 */ /* 0x000fe200078eb8ff */
[----:B------:R-:W-:Y:S03]  /*2cb0*/  BSSY.RECONVERGENT B1, `(.L_x_113) ;  /* 0x0000036000017945 */ /* 0x000fe60003800200 */
[----:B------:R-:W-:Y:S02]  /*2cc0*/  IADD3 R28, PT, PT, -R28, R27, RZ ;  /* 0x0000001b1c1c7210 */ /* 0x000fe40007ffe1ff */
[----:B------:R-:W-:Y:S02]  /*2cd0*/  IADD3 R27, PT, PT, R29, -0x7f, RZ ;  /* 0xffffff811d1b7810 */ /* 0x000fe40007ffe0ff */
[----:B------:R-:W0:Y:S01]  /*2ce0*/  MUFU.RCP R30, R28 ;  /* 0x0000001c001e7308 */ /* 0x000e220000001000 */
[----:B------:R-:W-:Y:S01]  /*2cf0*/  FADD.FTZ R29, -R28, -RZ ;  /* 0x800000ff1c1d7221 */ /* 0x000fe20000010100 */
[C---:B------:R-:W-:Y:S01]  /*2d00*/  IADD3 R26, PT, PT, R27.reuse, 0x7f, -R26 ;  /* 0x0000007f1b1a7810 */ /* 0x040fe20007ffe81a */
[----:B------:R-:W-:-:S04]  /*2d10*/  IMAD R0, R27, -0x800000, R0 ;  /* 0xff8000001b007824 */ /* 0x000fc800078e0200 */
[----:B------:R-:W-:Y:S02]  /*2d20*/  IMAD.IADD R32, R26, 0x1, R13 ;  /* 0x000000011a207824 */ /* 0x000fe400078e020d */
        /* <DEDUP_REMOVED lines=8> */
[----:B------:R-:W-:-:S04]  /*2db0*/  LOP3.LUT R13, R13, 0xff, RZ, 0xc0, !PT ;  /* 0x000000ff0d0d7812 */ /* 0x000fc800078ec0ff */
[----:B------:R-:W-:-:S04]  /*2dc0*/  IADD3 R13, PT, PT, R13, R32, RZ ;  /* 0x000000200d0d7210 */ /* 0x000fc80007ffe0ff */
[----:B------:R-:W-:-:S04]  /*2dd0*/  IADD3 R26, PT, PT, R13, -0x1, RZ ;  /* 0xffffffff0d1a7810 */ /* 0x000fc80007ffe0ff */
        /* <DEDUP_REMOVED lines=12> */
[C---:B------:R-:W-:Y:S02]  /*2ea0*/  ISETP.NE.AND P4, PT, R13.reuse, RZ, PT ;  /* 0x000000ff0d00720c */ /* 0x040fe40003f85270 */
[----:B------:R-:W-:Y:S02]  /*2eb0*/  IADD3 R28, PT, PT, -R13, RZ, RZ ;  /* 0x000000ff0d1c7210 */ /* 0x000fe40007ffe1ff */
[----:B------:R-:W-:Y:S02]  /*2ec0*/  LOP3.LUT R27, R27, 0x7fffff, RZ, 0xc0, !PT ;  /* 0x007fffff1b1b7812 */ /* 0x000fe400078ec0ff */
[----:B------:R-:W-:Y:S01]  /*2ed0*/  FSETP.NEU.FTZ.AND P3, PT, R26, R29, PT ;  /* 0x0000001d1a00720b */ /* 0x000fe20003f7d000 */
[----:B------:R-:W-:Y:S01]  /*2ee0*/  VIADD R26, R13, 0x20 ;  /* 0x000000200d1a7836 */ /* 0x000fe20000000000 */
[----:B------:R-:W-:-:S02]  /*2ef0*/  LOP3.LUT R27, R27, 0x800000, RZ, 0xfc, !PT ;  /* 0x008000001b1b7812 */ /* 0x000fc400078efcff */
[----:B------:R-:W-:Y:S02]  /*2f00*/  SEL R28, R28, RZ, P4 ;  /* 0x000000ff1c1c7207 */ /* 0x000fe40002000000 */
[----:B------:R-:W-:Y:S02]  /*2f10*/  ISETP.NE.AND P4, PT, R13, RZ, PT ;  /* 0x000000ff0d00720c */ /* 0x000fe40003f85270 */
[----:B------:R-:W-:Y:S02]  /*2f20*/  SHF.L.U32 R26, R27, R26, RZ ;  /* 0x0000001a1b1a7219 */ /* 0x000fe400000006ff */
[----:B------:R-:W-:Y:S02]  /*2f30*/  SHF.R.U32.HI R28, RZ, R28, R27 ;  /* 0x0000001cff1c7219 */ /* 0x000fe4000001161b */
[----:B------:R-:W-:Y:S02]  /*2f40*/  ISETP.NE.AND P4, PT, R26, RZ, P4 ;  /* 0x000000ff1a00720c */ /* 0x000fe40002785270 */
[----:B------:R-:W-:-:S02]  /*2f50*/  SHF.R.U32.HI R26, RZ, 0x1, R28 ;  /* 0x00000001ff1a7819 */ /* 0x000fc4000001161c */
[----:B------:R-:W-:-:S04]  /*2f60*/  PLOP3.LUT P3, PT, P3, P4, PT, 0xf8, 0x8f ;  /* 0x00000000008f781c */ /* 0x000fc80001f69f70 */
[----:B------:R-:W-:-:S04]  /*2f70*/  SEL R13, RZ, 0x1, !P3 ;  /* 0x00000001ff0d7807 */ /* 0x000fc80005800000 */
[----:B------:R-:W-:-:S04]  /*2f80*/  LOP3.LUT R13, R13, 0x1, R26, 0xf8, !PT ;  /* 0x000000010d0d7812 */ /* 0x000fc800078ef81a */
[----:B------:R-:W-:-:S04]  /*2f90*/  LOP3.LUT R13, R13, R28, RZ, 0xc0, !PT ;  /* 0x0000001c0d0d7212 */ /* 0x000fc800078ec0ff */
[----:B------:R-:W-:-:S04]  /*2fa0*/  IADD3 R13, PT, PT, R26, R13, RZ ;  /* 0x0000000d1a0d7210 */ /* 0x000fc80007ffe0ff */
[----:B------:R-:W-:Y:S01]  /*2fb0*/  LOP3.LUT R0, R13, R0, RZ, 0xfc, !PT ;  /* 0x000000000d007212 */ /* 0x000fe200078efcff */
[----:B------:R-:W-:Y:S06]  /*2fc0*/  BRA `(.L_x_116) ;  /* 0x0000000000107947 */ /* 0x000fec0003800000 */
.L_x_115:
[----:B------:R-:W-:-:S04]  /*2fd0*/  LOP3.LUT R0, R0, 0x80000000, RZ, 0xc0, !PT ;  /* 0x8000000000007812 */ /* 0x000fc800078ec0ff */
[----:B------:R-:W-:Y:S01]  /*2fe0*/  LOP3.LUT R0, R0, 0x7f800000, RZ, 0xfc, !PT ;  /* 0x7f80000000007812 */ /* 0x000fe200078efcff */
[----:B------:R-:W-:Y:S06]  /*2ff0*/  BRA `(.L_x_116) ;  /* 0x0000000000047947 */ /* 0x000fec0003800000 */
.L_x_114:
[----:B------:R-:W-:-:S07]  /*3000*/  LEA R0, R32, R0, 0x17 ;  /* 0x0000000020007211 */ /* 0x000fce00078eb8ff */
.L_x_116:
[----:B------:R-:W-:Y:S05]  /*3010*/  BSYNC.RECONVERGENT B1 ;  /* 0x0000000000017941 */ /* 0x000fea0003800200 */
.L_x_113:
[----:B------:R-:W-:Y:S05]  /*3020*/  BRA `(.L_x_117) ;  /* 0x0000000000207947 */ /* 0x000fea0003800000 */
.L_x_112:
[----:B------:R-:W-:-:S04]  /*3030*/  LOP3.LUT R0, R27, 0x80000000, R0, 0x48, !PT ;  /* 0x800000001b007812 */ /* 0x000fc800078e4800 */
[----:B------:R-:W-:Y:S01]  /*3040*/  LOP3.LUT R0, R0, 0x7f800000, RZ, 0xfc, !PT ;  /* 0x7f80000000007812 */ /* 0x000fe200078efcff */
[----:B------:R-:W-:Y:S06]  /*3050*/  BRA `(.L_x_117) ;  /* 0x0000000000147947 */ /* 0x000fec0003800000 */
.L_x_111:
[----:B------:R-:W-:Y:S01]  /*3060*/  LOP3.LUT R0, R27, 0x80000000, R0, 0x48, !PT ;  /* 0x800000001b007812 */ /* 0x000fe200078e4800 */
[----:B------:R-:W-:Y:S06]  /*3070*/  BRA `(.L_x_117) ;  /* 0x00000000000c7947 */ /* 0x000fec0003800000 */
.L_x_110:
[----:B------:R-:W0:Y:S01]  /*3080*/  MUFU.RSQ R0, -QNAN ;  /* 0xffc0000000007908 */ /* 0x000e220000001400 */
[----:B------:R-:W-:Y:S05]  /*3090*/  BRA `(.L_x_117) ;  /* 0x0000000000047947 */ /* 0x000fea0003800000 */
.L_x_109:
[----:B------:R-:W-:-:S07]  /*30a0*/  FADD.FTZ R0, R0, R3 ;  /* 0x0000000300007221 */ /* 0x000fce0000010000 */
.L_x_117:
[----:B------:R-:W-:Y:S05]  /*30b0*/  BSYNC.RECONVERGENT B0 ;  /* 0x0000000000007941 */ /* 0x000fea0003800200 */
.L_x_107:
[----:B------:R-:W-:-:S04]  /*30c0*/  HFMA2 R13, -RZ, RZ, 0, 0 ;  /* 0x00000000ff0d7431 */ /* 0x000fc800000001ff */
[----:B0-----:R-:W-:Y:S05]  /*30d0*/  RET.REL.NODEC R12 `(_Z21softmaxDepthAdvergingPfS_S_S_iiii) ;  /* 0xffffffcc0cc87950 */ /* 0x001fea0003c3ffff */
.L_x_118:
        /* <DEDUP_REMOVED lines=10> */
.L_x_120:


//--------------------- .nv.shared._Z14NaiveAdvergingPfS_S_S_iiiif --------------------------
	.section	.nv.shared._Z14NaiveAdvergingPfS_S_S_iiiif,"aw",@nobits
	.sectionflags	@""
	.align	4
.nv.shared._Z14NaiveAdvergingPfS_S_S_iiiif:
	.zero		17408


//--------------------- .nv.shared.reserved.0     --------------------------
	.section	.nv.shared.reserved.0,"aw",@nobits
	.weak		__nv_reservedSMEM_offset_0_alias
	.size		__nv_reservedSMEM_offset_0_alias, 0, 64
	.other		__nv_reservedSMEM_offset_0_alias,@"STO_CUDA_RESERVED_SHARED STV_DEFAULT"
__nv_reservedSMEM_offset_0_alias:
	.zero		0
	.zero		64


//--------------------- .nv.shared._Z21softmaxDepthAdvergingPfS_S_S_iiii --------------------------
	.section	.nv.shared._Z21softmaxDepthAdvergingPfS_S_S_iiii,"aw",@nobits
	.sectionflags	@""
	.align	4
.nv.shared._Z21softmaxDepthAdvergingPfS_S_S_iiii:
	.zero		17408


//--------------------- .nv.constant0._Z14NaiveAdvergingPfS_S_S_iiiif --------------------------
	.section	.nv.constant0._Z14NaiveAdvergingPfS_S_S_iiiif,"a",@progbits
	.sectionflags	@""
	.align	4
.nv.constant0._Z14NaiveAdvergingPfS_S_S_iiiif:
	.zero		948


//--------------------- .nv.constant0._Z21softmaxDepthAdvergingPfS_S_S_iiii --------------------------
	.section	.nv.constant0._Z21softmaxDepthAdvergingPfS_S_S_iiii,"a",@progbits
	.sectionflags	@""
	.align	4
.nv.constant0._Z21softmaxDepthAdvergingPfS_S_S_iiii:
	.zero		944


//--------------------- SYMBOLS --------------------------

	.type		.nv.reservedSmem.offset0,@object
	.size		.nv.reservedSmem.offset0,0x4
	.type		.nv.reservedSmem.cap,@object
	.size		.nv.reservedSmem.cap,0x4
